//
// Generated by NVIDIA NVVM Compiler
//
// Compiler Build ID: CL-36424714
// Cuda compilation tools, release 13.0, V13.0.88
// Based on NVVM 20.0.0
//

.version 9.0
.target sm_100
.address_size 64

	// .globl	_Z15update_mountainPfS_S_S_S_S_S_S_S_S_S_S_S_S_S_S_S_S_S_S_S_S_S_S_fPiii
// _ZZ15update_mountainPfS_S_S_S_S_S_S_S_S_S_S_S_S_S_S_S_S_S_S_S_S_S_S_fPiiiE12Hx_pad_shmem has been demoted
// _ZZ15update_mountainPfS_S_S_S_S_S_S_S_S_S_S_S_S_S_S_S_S_S_S_S_S_S_S_fPiiiE12Hy_pad_shmem has been demoted
// _ZZ15update_mountainPfS_S_S_S_S_S_S_S_S_S_S_S_S_S_S_S_S_S_S_S_S_S_S_fPiiiE12Hz_pad_shmem has been demoted
// _ZZ15update_mountainPfS_S_S_S_S_S_S_S_S_S_S_S_S_S_S_S_S_S_S_S_S_S_S_fPiiiE12Ex_pad_shmem has been demoted
// _ZZ15update_mountainPfS_S_S_S_S_S_S_S_S_S_S_S_S_S_S_S_S_S_S_S_S_S_S_fPiiiE12Ey_pad_shmem has been demoted
// _ZZ15update_mountainPfS_S_S_S_S_S_S_S_S_S_S_S_S_S_S_S_S_S_S_S_S_S_S_fPiiiE12Ez_pad_shmem has been demoted
// _ZZ13update_valleyPfS_S_S_S_S_S_S_S_S_S_S_S_S_S_S_S_S_S_S_S_S_S_S_fPiiiE12Hx_pad_shmem has been demoted
// _ZZ13update_valleyPfS_S_S_S_S_S_S_S_S_S_S_S_S_S_S_S_S_S_S_S_S_S_S_fPiiiE12Hy_pad_shmem has been demoted
// _ZZ13update_valleyPfS_S_S_S_S_S_S_S_S_S_S_S_S_S_S_S_S_S_S_S_S_S_S_fPiiiE12Hz_pad_shmem has been demoted
// _ZZ13update_valleyPfS_S_S_S_S_S_S_S_S_S_S_S_S_S_S_S_S_S_S_S_S_S_S_fPiiiE12Ex_pad_shmem has been demoted
// _ZZ13update_valleyPfS_S_S_S_S_S_S_S_S_S_S_S_S_S_S_S_S_S_S_S_S_S_S_fPiiiE12Ey_pad_shmem has been demoted
// _ZZ13update_valleyPfS_S_S_S_S_S_S_S_S_S_S_S_S_S_S_S_S_S_S_S_S_S_S_fPiiiE12Ez_pad_shmem has been demoted

.visible .entry _Z15update_mountainPfS_S_S_S_S_S_S_S_S_S_S_S_S_S_S_S_S_S_S_S_S_S_S_fPiii(
	.param .u64 .ptr .align 1 _Z15update_mountainPfS_S_S_S_S_S_S_S_S_S_S_S_S_S_S_S_S_S_S_S_S_S_S_fPiii_param_0,
	.param .u64 .ptr .align 1 _Z15update_mountainPfS_S_S_S_S_S_S_S_S_S_S_S_S_S_S_S_S_S_S_S_S_S_S_fPiii_param_1,
	.param .u64 .ptr .align 1 _Z15update_mountainPfS_S_S_S_S_S_S_S_S_S_S_S_S_S_S_S_S_S_S_S_S_S_S_fPiii_param_2,
	.param .u64 .ptr .align 1 _Z15update_mountainPfS_S_S_S_S_S_S_S_S_S_S_S_S_S_S_S_S_S_S_S_S_S_S_fPiii_param_3,
	.param .u64 .ptr .align 1 _Z15update_mountainPfS_S_S_S_S_S_S_S_S_S_S_S_S_S_S_S_S_S_S_S_S_S_S_fPiii_param_4,
	.param .u64 .ptr .align 1 _Z15update_mountainPfS_S_S_S_S_S_S_S_S_S_S_S_S_S_S_S_S_S_S_S_S_S_S_fPiii_param_5,
	.param .u64 .ptr .align 1 _Z15update_mountainPfS_S_S_S_S_S_S_S_S_S_S_S_S_S_S_S_S_S_S_S_S_S_S_fPiii_param_6,
	.param .u64 .ptr .align 1 _Z15update_mountainPfS_S_S_S_S_S_S_S_S_S_S_S_S_S_S_S_S_S_S_S_S_S_S_fPiii_param_7,
	.param .u64 .ptr .align 1 _Z15update_mountainPfS_S_S_S_S_S_S_S_S_S_S_S_S_S_S_S_S_S_S_S_S_S_S_fPiii_param_8,
	.param .u64 .ptr .align 1 _Z15update_mountainPfS_S_S_S_S_S_S_S_S_S_S_S_S_S_S_S_S_S_S_S_S_S_S_fPiii_param_9,
	.param .u64 .ptr .align 1 _Z15update_mountainPfS_S_S_S_S_S_S_S_S_S_S_S_S_S_S_S_S_S_S_S_S_S_S_fPiii_param_10,
	.param .u64 .ptr .align 1 _Z15update_mountainPfS_S_S_S_S_S_S_S_S_S_S_S_S_S_S_S_S_S_S_S_S_S_S_fPiii_param_11,
	.param .u64 .ptr .align 1 _Z15update_mountainPfS_S_S_S_S_S_S_S_S_S_S_S_S_S_S_S_S_S_S_S_S_S_S_fPiii_param_12,
	.param .u64 .ptr .align 1 _Z15update_mountainPfS_S_S_S_S_S_S_S_S_S_S_S_S_S_S_S_S_S_S_S_S_S_S_fPiii_param_13,
	.param .u64 .ptr .align 1 _Z15update_mountainPfS_S_S_S_S_S_S_S_S_S_S_S_S_S_S_S_S_S_S_S_S_S_S_fPiii_param_14,
	.param .u64 .ptr .align 1 _Z15update_mountainPfS_S_S_S_S_S_S_S_S_S_S_S_S_S_S_S_S_S_S_S_S_S_S_fPiii_param_15,
	.param .u64 .ptr .align 1 _Z15update_mountainPfS_S_S_S_S_S_S_S_S_S_S_S_S_S_S_S_S_S_S_S_S_S_S_fPiii_param_16,
	.param .u64 .ptr .align 1 _Z15update_mountainPfS_S_S_S_S_S_S_S_S_S_S_S_S_S_S_S_S_S_S_S_S_S_S_fPiii_param_17,
	.param .u64 .ptr .align 1 _Z15update_mountainPfS_S_S_S_S_S_S_S_S_S_S_S_S_S_S_S_S_S_S_S_S_S_S_fPiii_param_18,
	.param .u64 .ptr .align 1 _Z15update_mountainPfS_S_S_S_S_S_S_S_S_S_S_S_S_S_S_S_S_S_S_S_S_S_S_fPiii_param_19,
	.param .u64 .ptr .align 1 _Z15update_mountainPfS_S_S_S_S_S_S_S_S_S_S_S_S_S_S_S_S_S_S_S_S_S_S_fPiii_param_20,
	.param .u64 .ptr .align 1 _Z15update_mountainPfS_S_S_S_S_S_S_S_S_S_S_S_S_S_S_S_S_S_S_S_S_S_S_fPiii_param_21,
	.param .u64 .ptr .align 1 _Z15update_mountainPfS_S_S_S_S_S_S_S_S_S_S_S_S_S_S_S_S_S_S_S_S_S_S_fPiii_param_22,
	.param .u64 .ptr .align 1 _Z15update_mountainPfS_S_S_S_S_S_S_S_S_S_S_S_S_S_S_S_S_S_S_S_S_S_S_fPiii_param_23,
	.param .f32 _Z15update_mountainPfS_S_S_S_S_S_S_S_S_S_S_S_S_S_S_S_S_S_S_S_S_S_S_fPiii_param_24,
	.param .u64 .ptr .align 1 _Z15update_mountainPfS_S_S_S_S_S_S_S_S_S_S_S_S_S_S_S_S_S_S_S_S_S_S_fPiii_param_25,
	.param .u32 _Z15update_mountainPfS_S_S_S_S_S_S_S_S_S_S_S_S_S_S_S_S_S_S_S_S_S_S_fPiii_param_26,
	.param .u32 _Z15update_mountainPfS_S_S_S_S_S_S_S_S_S_S_S_S_S_S_S_S_S_S_S_S_S_S_fPiii_param_27
)
{
	.reg .pred 	%p<45>;
	.reg .b32 	%r<42>;
	.reg .b32 	%f<275>;
	.reg .b64 	%rd<99>;
	// demoted variable
	.shared .align 4 .b8 _ZZ15update_mountainPfS_S_S_S_S_S_S_S_S_S_S_S_S_S_S_S_S_S_S_S_S_S_S_fPiiiE12Hx_pad_shmem[2052];
	// demoted variable
	.shared .align 4 .b8 _ZZ15update_mountainPfS_S_S_S_S_S_S_S_S_S_S_S_S_S_S_S_S_S_S_S_S_S_S_fPiiiE12Hy_pad_shmem[2052];
	// demoted variable
	.shared .align 4 .b8 _ZZ15update_mountainPfS_S_S_S_S_S_S_S_S_S_S_S_S_S_S_S_S_S_S_S_S_S_S_fPiiiE12Hz_pad_shmem[2052];
	// demoted variable
	.shared .align 4 .b8 _ZZ15update_mountainPfS_S_S_S_S_S_S_S_S_S_S_S_S_S_S_S_S_S_S_S_S_S_S_fPiiiE12Ex_pad_shmem[2052];
	// demoted variable
	.shared .align 4 .b8 _ZZ15update_mountainPfS_S_S_S_S_S_S_S_S_S_S_S_S_S_S_S_S_S_S_S_S_S_S_fPiiiE12Ey_pad_shmem[2052];
	// demoted variable
	.shared .align 4 .b8 _ZZ15update_mountainPfS_S_S_S_S_S_S_S_S_S_S_S_S_S_S_S_S_S_S_S_S_S_S_fPiiiE12Ez_pad_shmem[2052];
	ld.param.u64 	%rd50, [_Z15update_mountainPfS_S_S_S_S_S_S_S_S_S_S_S_S_S_S_S_S_S_S_S_S_S_S_fPiii_param_0];
	ld.param.u64 	%rd51, [_Z15update_mountainPfS_S_S_S_S_S_S_S_S_S_S_S_S_S_S_S_S_S_S_S_S_S_S_fPiii_param_1];
	ld.param.u64 	%rd52, [_Z15update_mountainPfS_S_S_S_S_S_S_S_S_S_S_S_S_S_S_S_S_S_S_S_S_S_S_fPiii_param_2];
	ld.param.u64 	%rd53, [_Z15update_mountainPfS_S_S_S_S_S_S_S_S_S_S_S_S_S_S_S_S_S_S_S_S_S_S_fPiii_param_3];
	ld.param.u64 	%rd54, [_Z15update_mountainPfS_S_S_S_S_S_S_S_S_S_S_S_S_S_S_S_S_S_S_S_S_S_S_fPiii_param_4];
	ld.param.u64 	%rd55, [_Z15update_mountainPfS_S_S_S_S_S_S_S_S_S_S_S_S_S_S_S_S_S_S_S_S_S_S_fPiii_param_5];
	ld.param.u64 	%rd34, [_Z15update_mountainPfS_S_S_S_S_S_S_S_S_S_S_S_S_S_S_S_S_S_S_S_S_S_S_fPiii_param_8];
	ld.param.u64 	%rd41, [_Z15update_mountainPfS_S_S_S_S_S_S_S_S_S_S_S_S_S_S_S_S_S_S_S_S_S_S_fPiii_param_15];
	ld.param.u64 	%rd42, [_Z15update_mountainPfS_S_S_S_S_S_S_S_S_S_S_S_S_S_S_S_S_S_S_S_S_S_S_fPiii_param_16];
	ld.param.u64 	%rd43, [_Z15update_mountainPfS_S_S_S_S_S_S_S_S_S_S_S_S_S_S_S_S_S_S_S_S_S_S_fPiii_param_17];
	ld.param.u64 	%rd44, [_Z15update_mountainPfS_S_S_S_S_S_S_S_S_S_S_S_S_S_S_S_S_S_S_S_S_S_S_fPiii_param_18];
	ld.param.f32 	%f6, [_Z15update_mountainPfS_S_S_S_S_S_S_S_S_S_S_S_S_S_S_S_S_S_S_S_S_S_S_fPiii_param_24];
	ld.param.u64 	%rd56, [_Z15update_mountainPfS_S_S_S_S_S_S_S_S_S_S_S_S_S_S_S_S_S_S_S_S_S_S_fPiii_param_25];
	ld.param.u32 	%r14, [_Z15update_mountainPfS_S_S_S_S_S_S_S_S_S_S_S_S_S_S_S_S_S_S_S_S_S_S_fPiii_param_26];
	cvta.to.global.u64 	%rd1, %rd52;
	cvta.to.global.u64 	%rd2, %rd51;
	cvta.to.global.u64 	%rd3, %rd50;
	cvta.to.global.u64 	%rd4, %rd55;
	cvta.to.global.u64 	%rd5, %rd54;
	cvta.to.global.u64 	%rd6, %rd53;
	cvta.to.global.u64 	%rd57, %rd56;
	mov.u32 	%r1, %tid.x;
	mov.u32 	%r15, %ctaid.x;
	mul.wide.u32 	%rd58, %r15, 4;
	add.s64 	%rd7, %rd57, %rd58;
	ld.global.u32 	%r2, [%rd7];
	add.s32 	%r3, %r2, %r1;
	mul.wide.u32 	%rd59, %r3, 4;
	add.s64 	%rd8, %rd6, %rd59;
	ld.global.f32 	%f1, [%rd8];
	shl.b32 	%r16, %r1, 2;
	mov.u32 	%r17, _ZZ15update_mountainPfS_S_S_S_S_S_S_S_S_S_S_S_S_S_S_S_S_S_S_S_S_S_S_fPiiiE12Hx_pad_shmem;
	add.s32 	%r4, %r17, %r16;
	st.shared.f32 	[%r4+4], %f1;
	add.s64 	%rd9, %rd5, %rd59;
	ld.global.f32 	%f7, [%rd9];
	mov.u32 	%r18, _ZZ15update_mountainPfS_S_S_S_S_S_S_S_S_S_S_S_S_S_S_S_S_S_S_S_S_S_S_fPiiiE12Hy_pad_shmem;
	add.s32 	%r5, %r18, %r16;
	st.shared.f32 	[%r5+4], %f7;
	add.s64 	%rd10, %rd4, %rd59;
	ld.global.f32 	%f2, [%rd10];
	mov.u32 	%r19, _ZZ15update_mountainPfS_S_S_S_S_S_S_S_S_S_S_S_S_S_S_S_S_S_S_S_S_S_S_fPiiiE12Hz_pad_shmem;
	add.s32 	%r6, %r19, %r16;
	st.shared.f32 	[%r6+4], %f2;
	add.s64 	%rd11, %rd3, %rd59;
	ld.global.f32 	%f3, [%rd11];
	mov.u32 	%r20, _ZZ15update_mountainPfS_S_S_S_S_S_S_S_S_S_S_S_S_S_S_S_S_S_S_S_S_S_S_fPiiiE12Ex_pad_shmem;
	add.s32 	%r7, %r20, %r16;
	st.shared.f32 	[%r7+4], %f3;
	add.s64 	%rd12, %rd2, %rd59;
	ld.global.f32 	%f4, [%rd12];
	mov.u32 	%r21, _ZZ15update_mountainPfS_S_S_S_S_S_S_S_S_S_S_S_S_S_S_S_S_S_S_S_S_S_S_fPiiiE12Ey_pad_shmem;
	add.s32 	%r8, %r21, %r16;
	st.shared.f32 	[%r8+4], %f4;
	add.s64 	%rd13, %rd1, %rd59;
	ld.global.f32 	%f5, [%rd13];
	mov.u32 	%r22, _ZZ15update_mountainPfS_S_S_S_S_S_S_S_S_S_S_S_S_S_S_S_S_S_S_S_S_S_S_fPiiiE12Ez_pad_shmem;
	add.s32 	%r9, %r22, %r16;
	st.shared.f32 	[%r9+4], %f5;
	setp.ne.s32 	%p7, %r1, 0;
	@%p7 bra 	$L__BB0_2;
	add.s32 	%r23, %r3, -1;
	mul.wide.u32 	%rd60, %r23, 4;
	add.s64 	%rd61, %rd6, %rd60;
	ld.global.f32 	%f8, [%rd61];
	st.shared.f32 	[_ZZ15update_mountainPfS_S_S_S_S_S_S_S_S_S_S_S_S_S_S_S_S_S_S_S_S_S_S_fPiiiE12Hx_pad_shmem], %f8;
	add.s64 	%rd62, %rd5, %rd60;
	ld.global.f32 	%f9, [%rd62];
	st.shared.f32 	[_ZZ15update_mountainPfS_S_S_S_S_S_S_S_S_S_S_S_S_S_S_S_S_S_S_S_S_S_S_fPiiiE12Hy_pad_shmem], %f9;
	add.s64 	%rd63, %rd4, %rd60;
	ld.global.f32 	%f10, [%rd63];
	st.shared.f32 	[_ZZ15update_mountainPfS_S_S_S_S_S_S_S_S_S_S_S_S_S_S_S_S_S_S_S_S_S_S_fPiiiE12Hz_pad_shmem], %f10;
	add.s64 	%rd64, %rd3, %rd60;
	ld.global.f32 	%f11, [%rd64];
	st.shared.f32 	[_ZZ15update_mountainPfS_S_S_S_S_S_S_S_S_S_S_S_S_S_S_S_S_S_S_S_S_S_S_fPiiiE12Ex_pad_shmem], %f11;
	add.s64 	%rd65, %rd2, %rd60;
	ld.global.f32 	%f12, [%rd65];
	st.shared.f32 	[_ZZ15update_mountainPfS_S_S_S_S_S_S_S_S_S_S_S_S_S_S_S_S_S_S_S_S_S_S_fPiiiE12Ey_pad_shmem], %f12;
	add.s64 	%rd66, %rd1, %rd60;
	ld.global.f32 	%f13, [%rd66];
	st.shared.f32 	[_ZZ15update_mountainPfS_S_S_S_S_S_S_S_S_S_S_S_S_S_S_S_S_S_S_S_S_S_S_fPiiiE12Ez_pad_shmem], %f13;
$L__BB0_2:
	ld.param.u64 	%rd98, [_Z15update_mountainPfS_S_S_S_S_S_S_S_S_S_S_S_S_S_S_S_S_S_S_S_S_S_S_fPiii_param_23];
	ld.param.u64 	%rd97, [_Z15update_mountainPfS_S_S_S_S_S_S_S_S_S_S_S_S_S_S_S_S_S_S_S_S_S_S_fPiii_param_22];
	ld.param.u64 	%rd96, [_Z15update_mountainPfS_S_S_S_S_S_S_S_S_S_S_S_S_S_S_S_S_S_S_S_S_S_S_fPiii_param_21];
	ld.param.u64 	%rd95, [_Z15update_mountainPfS_S_S_S_S_S_S_S_S_S_S_S_S_S_S_S_S_S_S_S_S_S_S_fPiii_param_20];
	ld.param.u64 	%rd94, [_Z15update_mountainPfS_S_S_S_S_S_S_S_S_S_S_S_S_S_S_S_S_S_S_S_S_S_S_fPiii_param_19];
	ld.param.u64 	%rd93, [_Z15update_mountainPfS_S_S_S_S_S_S_S_S_S_S_S_S_S_S_S_S_S_S_S_S_S_S_fPiii_param_14];
	ld.param.u64 	%rd92, [_Z15update_mountainPfS_S_S_S_S_S_S_S_S_S_S_S_S_S_S_S_S_S_S_S_S_S_S_fPiii_param_13];
	ld.param.u64 	%rd91, [_Z15update_mountainPfS_S_S_S_S_S_S_S_S_S_S_S_S_S_S_S_S_S_S_S_S_S_S_fPiii_param_12];
	ld.param.u64 	%rd90, [_Z15update_mountainPfS_S_S_S_S_S_S_S_S_S_S_S_S_S_S_S_S_S_S_S_S_S_S_fPiii_param_11];
	ld.param.u64 	%rd89, [_Z15update_mountainPfS_S_S_S_S_S_S_S_S_S_S_S_S_S_S_S_S_S_S_S_S_S_S_fPiii_param_10];
	ld.param.u64 	%rd88, [_Z15update_mountainPfS_S_S_S_S_S_S_S_S_S_S_S_S_S_S_S_S_S_S_S_S_S_S_fPiii_param_9];
	ld.param.u64 	%rd87, [_Z15update_mountainPfS_S_S_S_S_S_S_S_S_S_S_S_S_S_S_S_S_S_S_S_S_S_S_fPiii_param_7];
	ld.param.u64 	%rd86, [_Z15update_mountainPfS_S_S_S_S_S_S_S_S_S_S_S_S_S_S_S_S_S_S_S_S_S_S_fPiii_param_6];
	setp.gt.u32 	%p8, %r3, 4;
	add.s32 	%r24, %r14, 2;
	setp.le.u32 	%p9, %r3, %r24;
	and.pred  	%p1, %p8, %p9;
	cvta.to.global.u64 	%rd67, %rd86;
	mul.wide.u32 	%rd68, %r1, 4;
	add.s64 	%rd14, %rd67, %rd68;
	cvta.to.global.u64 	%rd69, %rd88;
	add.s64 	%rd15, %rd69, %rd68;
	cvta.to.global.u64 	%rd70, %rd44;
	add.s64 	%rd16, %rd70, %rd68;
	cvta.to.global.u64 	%rd71, %rd87;
	add.s64 	%rd17, %rd71, %rd68;
	cvta.to.global.u64 	%rd72, %rd89;
	add.s64 	%rd18, %rd72, %rd68;
	cvta.to.global.u64 	%rd73, %rd94;
	add.s64 	%rd19, %rd73, %rd68;
	cvta.to.global.u64 	%rd74, %rd34;
	add.s64 	%rd20, %rd74, %rd68;
	cvta.to.global.u64 	%rd75, %rd90;
	add.s64 	%rd21, %rd75, %rd68;
	cvta.to.global.u64 	%rd76, %rd95;
	add.s64 	%rd22, %rd76, %rd68;
	cvta.to.global.u64 	%rd77, %rd91;
	add.s64 	%rd23, %rd77, %rd68;
	cvta.to.global.u64 	%rd78, %rd41;
	add.s64 	%rd24, %rd78, %rd68;
	cvta.to.global.u64 	%rd79, %rd96;
	add.s64 	%rd25, %rd79, %rd68;
	cvta.to.global.u64 	%rd80, %rd92;
	add.s64 	%rd26, %rd80, %rd68;
	cvta.to.global.u64 	%rd81, %rd42;
	add.s64 	%rd27, %rd81, %rd68;
	cvta.to.global.u64 	%rd82, %rd97;
	add.s64 	%rd28, %rd82, %rd68;
	cvta.to.global.u64 	%rd83, %rd93;
	add.s64 	%rd29, %rd83, %rd68;
	cvta.to.global.u64 	%rd84, %rd43;
	add.s64 	%rd30, %rd84, %rd68;
	cvta.to.global.u64 	%rd85, %rd98;
	add.s64 	%rd31, %rd85, %rd68;
	add.s32 	%r25, %r2, 511;
	setp.ge.u32 	%p10, %r3, %r2;
	and.pred  	%p2, %p1, %p10;
	not.pred 	%p11, %p2;
	setp.gt.u32 	%p12, %r3, %r25;
	or.pred  	%p13, %p11, %p12;
	@%p13 bra 	$L__BB0_4;
	ld.global.f32 	%f14, [%rd14+4];
	ld.global.f32 	%f15, [%rd15+4];
	ld.shared.f32 	%f16, [%r5];
	add.f32 	%f17, %f2, %f16;
	ld.global.f32 	%f18, [%rd16+4];
	add.f32 	%f19, %f17, %f18;
	mul.f32 	%f20, %f15, %f19;
	mul.f32 	%f21, %f6, %f20;
	fma.rn.f32 	%f22, %f14, %f3, %f21;
	st.shared.f32 	[%r7+4], %f22;
	ld.global.f32 	%f23, [%rd17+4];
	ld.global.f32 	%f24, [%rd18+4];
	ld.shared.f32 	%f25, [%r6];
	add.f32 	%f26, %f1, %f25;
	ld.global.f32 	%f27, [%rd19+4];
	add.f32 	%f28, %f26, %f27;
	mul.f32 	%f29, %f24, %f28;
	mul.f32 	%f30, %f6, %f29;
	fma.rn.f32 	%f31, %f23, %f4, %f30;
	st.shared.f32 	[%r8+4], %f31;
	ld.global.f32 	%f32, [%rd20+4];
	ld.global.f32 	%f33, [%rd21+4];
	ld.shared.f32 	%f34, [%r4];
	add.f32 	%f35, %f34, %f2;
	ld.global.f32 	%f36, [%rd22+4];
	add.f32 	%f37, %f35, %f36;
	mul.f32 	%f38, %f33, %f37;
	mul.f32 	%f39, %f6, %f38;
	fma.rn.f32 	%f40, %f32, %f5, %f39;
	st.shared.f32 	[%r9+4], %f40;
$L__BB0_4:
	bar.sync 	0;
	add.s32 	%r26, %r2, 510;
	setp.gt.u32 	%p14, %r3, %r26;
	or.pred  	%p16, %p11, %p14;
	@%p16 bra 	$L__BB0_6;
	ld.global.f32 	%f41, [%rd23+4];
	ld.shared.f32 	%f42, [%r4+4];
	ld.global.f32 	%f43, [%rd24+4];
	ld.shared.f32 	%f44, [%r9+4];
	ld.shared.f32 	%f45, [%r8+8];
	add.f32 	%f46, %f44, %f45;
	ld.global.f32 	%f47, [%rd25+4];
	add.f32 	%f48, %f46, %f47;
	mul.f32 	%f49, %f43, %f48;
	mul.f32 	%f50, %f6, %f49;
	fma.rn.f32 	%f51, %f41, %f42, %f50;
	st.shared.f32 	[%r4+4], %f51;
	ld.global.f32 	%f52, [%rd26+4];
	ld.shared.f32 	%f53, [%r5+4];
	ld.global.f32 	%f54, [%rd27+4];
	ld.shared.f32 	%f55, [%r7+4];
	ld.shared.f32 	%f56, [%r9+8];
	add.f32 	%f57, %f55, %f56;
	ld.global.f32 	%f58, [%rd28+4];
	add.f32 	%f59, %f57, %f58;
	mul.f32 	%f60, %f54, %f59;
	mul.f32 	%f61, %f6, %f60;
	fma.rn.f32 	%f62, %f52, %f53, %f61;
	st.shared.f32 	[%r5+4], %f62;
	ld.global.f32 	%f63, [%rd29+4];
	ld.shared.f32 	%f64, [%r6+4];
	ld.global.f32 	%f65, [%rd30+4];
	ld.shared.f32 	%f66, [%r7+8];
	ld.shared.f32 	%f67, [%r8+4];
	add.f32 	%f68, %f66, %f67;
	ld.global.f32 	%f69, [%rd31+4];
	add.f32 	%f70, %f68, %f69;
	mul.f32 	%f71, %f65, %f70;
	mul.f32 	%f72, %f6, %f71;
	fma.rn.f32 	%f73, %f63, %f64, %f72;
	st.shared.f32 	[%r6+4], %f73;
$L__BB0_6:
	bar.sync 	0;
	ld.global.u32 	%r27, [%rd7];
	add.s32 	%r28, %r27, 1;
	add.s32 	%r29, %r27, 510;
	setp.ge.u32 	%p17, %r3, %r28;
	and.pred  	%p3, %p1, %p17;
	not.pred 	%p18, %p3;
	setp.gt.u32 	%p19, %r3, %r29;
	or.pred  	%p20, %p18, %p19;
	@%p20 bra 	$L__BB0_8;
	ld.global.f32 	%f74, [%rd14+4];
	ld.shared.f32 	%f75, [%r7+4];
	ld.global.f32 	%f76, [%rd15+4];
	ld.shared.f32 	%f77, [%r6+4];
	ld.shared.f32 	%f78, [%r5];
	add.f32 	%f79, %f77, %f78;
	ld.global.f32 	%f80, [%rd16+4];
	add.f32 	%f81, %f79, %f80;
	mul.f32 	%f82, %f76, %f81;
	mul.f32 	%f83, %f6, %f82;
	fma.rn.f32 	%f84, %f74, %f75, %f83;
	st.shared.f32 	[%r7+4], %f84;
	ld.global.f32 	%f85, [%rd17+4];
	ld.shared.f32 	%f86, [%r8+4];
	ld.global.f32 	%f87, [%rd18+4];
	ld.shared.f32 	%f88, [%r4+4];
	ld.shared.f32 	%f89, [%r6];
	add.f32 	%f90, %f88, %f89;
	ld.global.f32 	%f91, [%rd19+4];
	add.f32 	%f92, %f90, %f91;
	mul.f32 	%f93, %f87, %f92;
	mul.f32 	%f94, %f6, %f93;
	fma.rn.f32 	%f95, %f85, %f86, %f94;
	st.shared.f32 	[%r8+4], %f95;
	ld.global.f32 	%f96, [%rd20+4];
	ld.shared.f32 	%f97, [%r9+4];
	ld.global.f32 	%f98, [%rd21+4];
	ld.shared.f32 	%f99, [%r4];
	add.f32 	%f100, %f99, %f77;
	ld.global.f32 	%f101, [%rd22+4];
	add.f32 	%f102, %f100, %f101;
	mul.f32 	%f103, %f98, %f102;
	mul.f32 	%f104, %f6, %f103;
	fma.rn.f32 	%f105, %f96, %f97, %f104;
	st.shared.f32 	[%r9+4], %f105;
$L__BB0_8:
	bar.sync 	0;
	add.s32 	%r30, %r27, 509;
	setp.gt.u32 	%p21, %r3, %r30;
	or.pred  	%p23, %p18, %p21;
	@%p23 bra 	$L__BB0_10;
	ld.global.f32 	%f106, [%rd23+4];
	ld.shared.f32 	%f107, [%r4+4];
	ld.global.f32 	%f108, [%rd24+4];
	ld.shared.f32 	%f109, [%r9+4];
	ld.shared.f32 	%f110, [%r8+8];
	add.f32 	%f111, %f109, %f110;
	ld.global.f32 	%f112, [%rd25+4];
	add.f32 	%f113, %f111, %f112;
	mul.f32 	%f114, %f108, %f113;
	mul.f32 	%f115, %f6, %f114;
	fma.rn.f32 	%f116, %f106, %f107, %f115;
	st.shared.f32 	[%r4+4], %f116;
	ld.global.f32 	%f117, [%rd26+4];
	ld.shared.f32 	%f118, [%r5+4];
	ld.global.f32 	%f119, [%rd27+4];
	ld.shared.f32 	%f120, [%r7+4];
	ld.shared.f32 	%f121, [%r9+8];
	add.f32 	%f122, %f120, %f121;
	ld.global.f32 	%f123, [%rd28+4];
	add.f32 	%f124, %f122, %f123;
	mul.f32 	%f125, %f119, %f124;
	mul.f32 	%f126, %f6, %f125;
	fma.rn.f32 	%f127, %f117, %f118, %f126;
	st.shared.f32 	[%r5+4], %f127;
	ld.global.f32 	%f128, [%rd29+4];
	ld.shared.f32 	%f129, [%r6+4];
	ld.global.f32 	%f130, [%rd30+4];
	ld.shared.f32 	%f131, [%r7+8];
	ld.shared.f32 	%f132, [%r8+4];
	add.f32 	%f133, %f131, %f132;
	ld.global.f32 	%f134, [%rd31+4];
	add.f32 	%f135, %f133, %f134;
	mul.f32 	%f136, %f130, %f135;
	mul.f32 	%f137, %f6, %f136;
	fma.rn.f32 	%f138, %f128, %f129, %f137;
	st.shared.f32 	[%r6+4], %f138;
$L__BB0_10:
	bar.sync 	0;
	ld.global.u32 	%r31, [%rd7];
	add.s32 	%r32, %r31, 2;
	add.s32 	%r33, %r31, 509;
	setp.ge.u32 	%p24, %r3, %r32;
	and.pred  	%p4, %p1, %p24;
	not.pred 	%p25, %p4;
	setp.gt.u32 	%p26, %r3, %r33;
	or.pred  	%p27, %p25, %p26;
	@%p27 bra 	$L__BB0_12;
	ld.global.f32 	%f139, [%rd14+4];
	ld.shared.f32 	%f140, [%r7+4];
	ld.global.f32 	%f141, [%rd15+4];
	ld.shared.f32 	%f142, [%r6+4];
	ld.shared.f32 	%f143, [%r5];
	add.f32 	%f144, %f142, %f143;
	ld.global.f32 	%f145, [%rd16+4];
	add.f32 	%f146, %f144, %f145;
	mul.f32 	%f147, %f141, %f146;
	mul.f32 	%f148, %f6, %f147;
	fma.rn.f32 	%f149, %f139, %f140, %f148;
	st.shared.f32 	[%r7+4], %f149;
	ld.global.f32 	%f150, [%rd17+4];
	ld.shared.f32 	%f151, [%r8+4];
	ld.global.f32 	%f152, [%rd18+4];
	ld.shared.f32 	%f153, [%r4+4];
	ld.shared.f32 	%f154, [%r6];
	add.f32 	%f155, %f153, %f154;
	ld.global.f32 	%f156, [%rd19+4];
	add.f32 	%f157, %f155, %f156;
	mul.f32 	%f158, %f152, %f157;
	mul.f32 	%f159, %f6, %f158;
	fma.rn.f32 	%f160, %f150, %f151, %f159;
	st.shared.f32 	[%r8+4], %f160;
	ld.global.f32 	%f161, [%rd20+4];
	ld.shared.f32 	%f162, [%r9+4];
	ld.global.f32 	%f163, [%rd21+4];
	ld.shared.f32 	%f164, [%r4];
	add.f32 	%f165, %f164, %f142;
	ld.global.f32 	%f166, [%rd22+4];
	add.f32 	%f167, %f165, %f166;
	mul.f32 	%f168, %f163, %f167;
	mul.f32 	%f169, %f6, %f168;
	fma.rn.f32 	%f170, %f161, %f162, %f169;
	st.shared.f32 	[%r9+4], %f170;
$L__BB0_12:
	bar.sync 	0;
	add.s32 	%r34, %r31, 508;
	setp.gt.u32 	%p28, %r3, %r34;
	or.pred  	%p30, %p25, %p28;
	@%p30 bra 	$L__BB0_14;
	ld.global.f32 	%f171, [%rd23+4];
	ld.shared.f32 	%f172, [%r4+4];
	ld.global.f32 	%f173, [%rd24+4];
	ld.shared.f32 	%f174, [%r9+4];
	ld.shared.f32 	%f175, [%r8+8];
	add.f32 	%f176, %f174, %f175;
	ld.global.f32 	%f177, [%rd25+4];
	add.f32 	%f178, %f176, %f177;
	mul.f32 	%f179, %f173, %f178;
	mul.f32 	%f180, %f6, %f179;
	fma.rn.f32 	%f181, %f171, %f172, %f180;
	st.shared.f32 	[%r4+4], %f181;
	ld.global.f32 	%f182, [%rd26+4];
	ld.shared.f32 	%f183, [%r5+4];
	ld.global.f32 	%f184, [%rd27+4];
	ld.shared.f32 	%f185, [%r7+4];
	ld.shared.f32 	%f186, [%r9+8];
	add.f32 	%f187, %f185, %f186;
	ld.global.f32 	%f188, [%rd28+4];
	add.f32 	%f189, %f187, %f188;
	mul.f32 	%f190, %f184, %f189;
	mul.f32 	%f191, %f6, %f190;
	fma.rn.f32 	%f192, %f182, %f183, %f191;
	st.shared.f32 	[%r5+4], %f192;
	ld.global.f32 	%f193, [%rd29+4];
	ld.shared.f32 	%f194, [%r6+4];
	ld.global.f32 	%f195, [%rd30+4];
	ld.shared.f32 	%f196, [%r7+8];
	ld.shared.f32 	%f197, [%r8+4];
	add.f32 	%f198, %f196, %f197;
	ld.global.f32 	%f199, [%rd31+4];
	add.f32 	%f200, %f198, %f199;
	mul.f32 	%f201, %f195, %f200;
	mul.f32 	%f202, %f6, %f201;
	fma.rn.f32 	%f203, %f193, %f194, %f202;
	st.shared.f32 	[%r6+4], %f203;
$L__BB0_14:
	bar.sync 	0;
	ld.global.u32 	%r35, [%rd7];
	add.s32 	%r36, %r35, 3;
	add.s32 	%r37, %r35, 508;
	setp.ge.u32 	%p31, %r3, %r36;
	and.pred  	%p5, %p1, %p31;
	not.pred 	%p32, %p5;
	setp.gt.u32 	%p33, %r3, %r37;
	or.pred  	%p34, %p32, %p33;
	@%p34 bra 	$L__BB0_16;
	ld.global.f32 	%f204, [%rd14+4];
	ld.shared.f32 	%f205, [%r7+4];
	ld.global.f32 	%f206, [%rd15+4];
	ld.shared.f32 	%f207, [%r6+4];
	ld.shared.f32 	%f208, [%r5];
	add.f32 	%f209, %f207, %f208;
	ld.global.f32 	%f210, [%rd16+4];
	add.f32 	%f211, %f209, %f210;
	mul.f32 	%f212, %f206, %f211;
	mul.f32 	%f213, %f6, %f212;
	fma.rn.f32 	%f214, %f204, %f205, %f213;
	st.shared.f32 	[%r7+4], %f214;
	ld.global.f32 	%f215, [%rd17+4];
	ld.shared.f32 	%f216, [%r8+4];
	ld.global.f32 	%f217, [%rd18+4];
	ld.shared.f32 	%f218, [%r4+4];
	ld.shared.f32 	%f219, [%r6];
	add.f32 	%f220, %f218, %f219;
	ld.global.f32 	%f221, [%rd19+4];
	add.f32 	%f222, %f220, %f221;
	mul.f32 	%f223, %f217, %f222;
	mul.f32 	%f224, %f6, %f223;
	fma.rn.f32 	%f225, %f215, %f216, %f224;
	st.shared.f32 	[%r8+4], %f225;
	ld.global.f32 	%f226, [%rd20+4];
	ld.shared.f32 	%f227, [%r9+4];
	ld.global.f32 	%f228, [%rd21+4];
	ld.shared.f32 	%f229, [%r4];
	add.f32 	%f230, %f229, %f207;
	ld.global.f32 	%f231, [%rd22+4];
	add.f32 	%f232, %f230, %f231;
	mul.f32 	%f233, %f228, %f232;
	mul.f32 	%f234, %f6, %f233;
	fma.rn.f32 	%f235, %f226, %f227, %f234;
	st.shared.f32 	[%r9+4], %f235;
$L__BB0_16:
	bar.sync 	0;
	add.s32 	%r38, %r35, 507;
	setp.gt.u32 	%p35, %r3, %r38;
	or.pred  	%p37, %p32, %p35;
	@%p37 bra 	$L__BB0_18;
	ld.global.f32 	%f236, [%rd23+4];
	ld.shared.f32 	%f237, [%r4+4];
	ld.global.f32 	%f238, [%rd24+4];
	ld.shared.f32 	%f239, [%r9+4];
	ld.shared.f32 	%f240, [%r8+8];
	add.f32 	%f241, %f239, %f240;
	ld.global.f32 	%f242, [%rd25+4];
	add.f32 	%f243, %f241, %f242;
	mul.f32 	%f244, %f238, %f243;
	mul.f32 	%f245, %f6, %f244;
	fma.rn.f32 	%f246, %f236, %f237, %f245;
	st.shared.f32 	[%r4+4], %f246;
	ld.global.f32 	%f247, [%rd26+4];
	ld.shared.f32 	%f248, [%r5+4];
	ld.global.f32 	%f249, [%rd27+4];
	ld.shared.f32 	%f250, [%r7+4];
	ld.shared.f32 	%f251, [%r9+8];
	add.f32 	%f252, %f250, %f251;
	ld.global.f32 	%f253, [%rd28+4];
	add.f32 	%f254, %f252, %f253;
	mul.f32 	%f255, %f249, %f254;
	mul.f32 	%f256, %f6, %f255;
	fma.rn.f32 	%f257, %f247, %f248, %f256;
	st.shared.f32 	[%r5+4], %f257;
	ld.global.f32 	%f258, [%rd29+4];
	ld.shared.f32 	%f259, [%r6+4];
	ld.global.f32 	%f260, [%rd30+4];
	ld.shared.f32 	%f261, [%r7+8];
	ld.shared.f32 	%f262, [%r8+4];
	add.f32 	%f263, %f261, %f262;
	ld.global.f32 	%f264, [%rd31+4];
	add.f32 	%f265, %f263, %f264;
	mul.f32 	%f266, %f260, %f265;
	mul.f32 	%f267, %f6, %f266;
	fma.rn.f32 	%f268, %f258, %f259, %f267;
	st.shared.f32 	[%r6+4], %f268;
$L__BB0_18:
	bar.sync 	0;
	ld.global.u32 	%r39, [%rd7];
	add.s32 	%r40, %r39, 511;
	setp.ge.u32 	%p38, %r3, %r39;
	and.pred  	%p6, %p1, %p38;
	not.pred 	%p39, %p6;
	setp.gt.u32 	%p40, %r3, %r40;
	or.pred  	%p41, %p39, %p40;
	@%p41 bra 	$L__BB0_20;
	ld.shared.f32 	%f269, [%r7+4];
	st.global.f32 	[%rd11], %f269;
	ld.shared.f32 	%f270, [%r8+4];
	st.global.f32 	[%rd12], %f270;
	ld.shared.f32 	%f271, [%r9+4];
	st.global.f32 	[%rd13], %f271;
$L__BB0_20:
	add.s32 	%r41, %r39, 510;
	setp.gt.u32 	%p42, %r3, %r41;
	or.pred  	%p44, %p39, %p42;
	@%p44 bra 	$L__BB0_22;
	ld.shared.f32 	%f272, [%r4+4];
	st.global.f32 	[%rd8], %f272;
	ld.shared.f32 	%f273, [%r5+4];
	st.global.f32 	[%rd9], %f273;
	ld.shared.f32 	%f274, [%r6+4];
	st.global.f32 	[%rd10], %f274;
$L__BB0_22:
	ret;

}
	// .globl	_Z13update_valleyPfS_S_S_S_S_S_S_S_S_S_S_S_S_S_S_S_S_S_S_S_S_S_S_fPiii
.visible .entry _Z13update_valleyPfS_S_S_S_S_S_S_S_S_S_S_S_S_S_S_S_S_S_S_S_S_S_S_fPiii(
	.param .u64 .ptr .align 1 _Z13update_valleyPfS_S_S_S_S_S_S_S_S_S_S_S_S_S_S_S_S_S_S_S_S_S_S_fPiii_param_0,
	.param .u64 .ptr .align 1 _Z13update_valleyPfS_S_S_S_S_S_S_S_S_S_S_S_S_S_S_S_S_S_S_S_S_S_S_fPiii_param_1,
	.param .u64 .ptr .align 1 _Z13update_valleyPfS_S_S_S_S_S_S_S_S_S_S_S_S_S_S_S_S_S_S_S_S_S_S_fPiii_param_2,
	.param .u64 .ptr .align 1 _Z13update_valleyPfS_S_S_S_S_S_S_S_S_S_S_S_S_S_S_S_S_S_S_S_S_S_S_fPiii_param_3,
	.param .u64 .ptr .align 1 _Z13update_valleyPfS_S_S_S_S_S_S_S_S_S_S_S_S_S_S_S_S_S_S_S_S_S_S_fPiii_param_4,
	.param .u64 .ptr .align 1 _Z13update_valleyPfS_S_S_S_S_S_S_S_S_S_S_S_S_S_S_S_S_S_S_S_S_S_S_fPiii_param_5,
	.param .u64 .ptr .align 1 _Z13update_valleyPfS_S_S_S_S_S_S_S_S_S_S_S_S_S_S_S_S_S_S_S_S_S_S_fPiii_param_6,
	.param .u64 .ptr .align 1 _Z13update_valleyPfS_S_S_S_S_S_S_S_S_S_S_S_S_S_S_S_S_S_S_S_S_S_S_fPiii_param_7,
	.param .u64 .ptr .align 1 _Z13update_valleyPfS_S_S_S_S_S_S_S_S_S_S_S_S_S_S_S_S_S_S_S_S_S_S_fPiii_param_8,
	.param .u64 .ptr .align 1 _Z13update_valleyPfS_S_S_S_S_S_S_S_S_S_S_S_S_S_S_S_S_S_S_S_S_S_S_fPiii_param_9,
	.param .u64 .ptr .align 1 _Z13update_valleyPfS_S_S_S_S_S_S_S_S_S_S_S_S_S_S_S_S_S_S_S_S_S_S_fPiii_param_10,
	.param .u64 .ptr .align 1 _Z13update_valleyPfS_S_S_S_S_S_S_S_S_S_S_S_S_S_S_S_S_S_S_S_S_S_S_fPiii_param_11,
	.param .u64 .ptr .align 1 _Z13update_valleyPfS_S_S_S_S_S_S_S_S_S_S_S_S_S_S_S_S_S_S_S_S_S_S_fPiii_param_12,
	.param .u64 .ptr .align 1 _Z13update_valleyPfS_S_S_S_S_S_S_S_S_S_S_S_S_S_S_S_S_S_S_S_S_S_S_fPiii_param_13,
	.param .u64 .ptr .align 1 _Z13update_valleyPfS_S_S_S_S_S_S_S_S_S_S_S_S_S_S_S_S_S_S_S_S_S_S_fPiii_param_14,
	.param .u64 .ptr .align 1 _Z13update_valleyPfS_S_S_S_S_S_S_S_S_S_S_S_S_S_S_S_S_S_S_S_S_S_S_fPiii_param_15,
	.param .u64 .ptr .align 1 _Z13update_valleyPfS_S_S_S_S_S_S_S_S_S_S_S_S_S_S_S_S_S_S_S_S_S_S_fPiii_param_16,
	.param .u64 .ptr .align 1 _Z13update_valleyPfS_S_S_S_S_S_S_S_S_S_S_S_S_S_S_S_S_S_S_S_S_S_S_fPiii_param_17,
	.param .u64 .ptr .align 1 _Z13update_valleyPfS_S_S_S_S_S_S_S_S_S_S_S_S_S_S_S_S_S_S_S_S_S_S_fPiii_param_18,
	.param .u64 .ptr .align 1 _Z13update_valleyPfS_S_S_S_S_S_S_S_S_S_S_S_S_S_S_S_S_S_S_S_S_S_S_fPiii_param_19,
	.param .u64 .ptr .align 1 _Z13update_valleyPfS_S_S_S_S_S_S_S_S_S_S_S_S_S_S_S_S_S_S_S_S_S_S_fPiii_param_20,
	.param .u64 .ptr .align 1 _Z13update_valleyPfS_S_S_S_S_S_S_S_S_S_S_S_S_S_S_S_S_S_S_S_S_S_S_fPiii_param_21,
	.param .u64 .ptr .align 1 _Z13update_valleyPfS_S_S_S_S_S_S_S_S_S_S_S_S_S_S_S_S_S_S_S_S_S_S_fPiii_param_22,
	.param .u64 .ptr .align 1 _Z13update_valleyPfS_S_S_S_S_S_S_S_S_S_S_S_S_S_S_S_S_S_S_S_S_S_S_fPiii_param_23,
	.param .f32 _Z13update_valleyPfS_S_S_S_S_S_S_S_S_S_S_S_S_S_S_S_S_S_S_S_S_S_S_fPiii_param_24,
	.param .u64 .ptr .align 1 _Z13update_valleyPfS_S_S_S_S_S_S_S_S_S_S_S_S_S_S_S_S_S_S_S_S_S_S_fPiii_param_25,
	.param .u32 _Z13update_valleyPfS_S_S_S_S_S_S_S_S_S_S_S_S_S_S_S_S_S_S_S_S_S_S_fPiii_param_26,
	.param .u32 _Z13update_valleyPfS_S_S_S_S_S_S_S_S_S_S_S_S_S_S_S_S_S_S_S_S_S_S_fPiii_param_27
)
{
	.reg .pred 	%p<61>;
	.reg .b32 	%r<38>;
	.reg .b32 	%f<280>;
	.reg .b64 	%rd<96>;
	// demoted variable
	.shared .align 4 .b8 _ZZ13update_valleyPfS_S_S_S_S_S_S_S_S_S_S_S_S_S_S_S_S_S_S_S_S_S_S_fPiiiE12Hx_pad_shmem[2052];
	// demoted variable
	.shared .align 4 .b8 _ZZ13update_valleyPfS_S_S_S_S_S_S_S_S_S_S_S_S_S_S_S_S_S_S_S_S_S_S_fPiiiE12Hy_pad_shmem[2052];
	// demoted variable
	.shared .align 4 .b8 _ZZ13update_valleyPfS_S_S_S_S_S_S_S_S_S_S_S_S_S_S_S_S_S_S_S_S_S_S_fPiiiE12Hz_pad_shmem[2052];
	// demoted variable
	.shared .align 4 .b8 _ZZ13update_valleyPfS_S_S_S_S_S_S_S_S_S_S_S_S_S_S_S_S_S_S_S_S_S_S_fPiiiE12Ex_pad_shmem[2052];
	// demoted variable
	.shared .align 4 .b8 _ZZ13update_valleyPfS_S_S_S_S_S_S_S_S_S_S_S_S_S_S_S_S_S_S_S_S_S_S_fPiiiE12Ey_pad_shmem[2052];
	// demoted variable
	.shared .align 4 .b8 _ZZ13update_valleyPfS_S_S_S_S_S_S_S_S_S_S_S_S_S_S_S_S_S_S_S_S_S_S_fPiiiE12Ez_pad_shmem[2052];
	ld.param.u64 	%rd50, [_Z13update_valleyPfS_S_S_S_S_S_S_S_S_S_S_S_S_S_S_S_S_S_S_S_S_S_S_fPiii_param_0];
	ld.param.u64 	%rd51, [_Z13update_valleyPfS_S_S_S_S_S_S_S_S_S_S_S_S_S_S_S_S_S_S_S_S_S_S_fPiii_param_1];
	ld.param.u64 	%rd52, [_Z13update_valleyPfS_S_S_S_S_S_S_S_S_S_S_S_S_S_S_S_S_S_S_S_S_S_S_fPiii_param_2];
	ld.param.u64 	%rd53, [_Z13update_valleyPfS_S_S_S_S_S_S_S_S_S_S_S_S_S_S_S_S_S_S_S_S_S_S_fPiii_param_3];
	ld.param.u64 	%rd54, [_Z13update_valleyPfS_S_S_S_S_S_S_S_S_S_S_S_S_S_S_S_S_S_S_S_S_S_S_fPiii_param_4];
	ld.param.u64 	%rd55, [_Z13update_valleyPfS_S_S_S_S_S_S_S_S_S_S_S_S_S_S_S_S_S_S_S_S_S_S_fPiii_param_5];
	ld.param.u64 	%rd34, [_Z13update_valleyPfS_S_S_S_S_S_S_S_S_S_S_S_S_S_S_S_S_S_S_S_S_S_S_fPiii_param_8];
	ld.param.u64 	%rd41, [_Z13update_valleyPfS_S_S_S_S_S_S_S_S_S_S_S_S_S_S_S_S_S_S_S_S_S_S_fPiii_param_15];
	ld.param.u64 	%rd42, [_Z13update_valleyPfS_S_S_S_S_S_S_S_S_S_S_S_S_S_S_S_S_S_S_S_S_S_S_fPiii_param_16];
	ld.param.u64 	%rd43, [_Z13update_valleyPfS_S_S_S_S_S_S_S_S_S_S_S_S_S_S_S_S_S_S_S_S_S_S_fPiii_param_17];
	ld.param.u64 	%rd44, [_Z13update_valleyPfS_S_S_S_S_S_S_S_S_S_S_S_S_S_S_S_S_S_S_S_S_S_S_fPiii_param_18];
	ld.param.u64 	%rd45, [_Z13update_valleyPfS_S_S_S_S_S_S_S_S_S_S_S_S_S_S_S_S_S_S_S_S_S_S_fPiii_param_19];
	ld.param.u64 	%rd46, [_Z13update_valleyPfS_S_S_S_S_S_S_S_S_S_S_S_S_S_S_S_S_S_S_S_S_S_S_fPiii_param_20];
	ld.param.u64 	%rd47, [_Z13update_valleyPfS_S_S_S_S_S_S_S_S_S_S_S_S_S_S_S_S_S_S_S_S_S_S_fPiii_param_21];
	ld.param.f32 	%f1, [_Z13update_valleyPfS_S_S_S_S_S_S_S_S_S_S_S_S_S_S_S_S_S_S_S_S_S_S_fPiii_param_24];
	ld.param.u64 	%rd56, [_Z13update_valleyPfS_S_S_S_S_S_S_S_S_S_S_S_S_S_S_S_S_S_S_S_S_S_S_fPiii_param_25];
	ld.param.u32 	%r19, [_Z13update_valleyPfS_S_S_S_S_S_S_S_S_S_S_S_S_S_S_S_S_S_S_S_S_S_S_fPiii_param_26];
	cvta.to.global.u64 	%rd1, %rd52;
	cvta.to.global.u64 	%rd2, %rd51;
	cvta.to.global.u64 	%rd3, %rd50;
	cvta.to.global.u64 	%rd4, %rd55;
	cvta.to.global.u64 	%rd5, %rd54;
	cvta.to.global.u64 	%rd6, %rd53;
	cvta.to.global.u64 	%rd57, %rd56;
	mov.u32 	%r1, %tid.x;
	mov.u32 	%r20, %ctaid.x;
	mul.wide.u32 	%rd58, %r20, 4;
	add.s64 	%rd7, %rd57, %rd58;
	ld.global.u32 	%r2, [%rd7];
	add.s32 	%r3, %r2, %r1;
	mul.wide.u32 	%rd59, %r3, 4;
	add.s64 	%rd8, %rd6, %rd59;
	ld.global.f32 	%f2, [%rd8];
	shl.b32 	%r21, %r1, 2;
	mov.u32 	%r22, _ZZ13update_valleyPfS_S_S_S_S_S_S_S_S_S_S_S_S_S_S_S_S_S_S_S_S_S_S_fPiiiE12Hx_pad_shmem;
	add.s32 	%r4, %r22, %r21;
	st.shared.f32 	[%r4], %f2;
	add.s64 	%rd9, %rd5, %rd59;
	ld.global.f32 	%f3, [%rd9];
	mov.u32 	%r23, _ZZ13update_valleyPfS_S_S_S_S_S_S_S_S_S_S_S_S_S_S_S_S_S_S_S_S_S_S_fPiiiE12Hy_pad_shmem;
	add.s32 	%r5, %r23, %r21;
	st.shared.f32 	[%r5], %f3;
	add.s64 	%rd10, %rd4, %rd59;
	ld.global.f32 	%f4, [%rd10];
	mov.u32 	%r24, _ZZ13update_valleyPfS_S_S_S_S_S_S_S_S_S_S_S_S_S_S_S_S_S_S_S_S_S_S_fPiiiE12Hz_pad_shmem;
	add.s32 	%r6, %r24, %r21;
	st.shared.f32 	[%r6], %f4;
	add.s64 	%rd11, %rd3, %rd59;
	ld.global.f32 	%f5, [%rd11];
	mov.u32 	%r25, _ZZ13update_valleyPfS_S_S_S_S_S_S_S_S_S_S_S_S_S_S_S_S_S_S_S_S_S_S_fPiiiE12Ex_pad_shmem;
	add.s32 	%r7, %r25, %r21;
	st.shared.f32 	[%r7], %f5;
	add.s64 	%rd12, %rd2, %rd59;
	ld.global.f32 	%f6, [%rd12];
	mov.u32 	%r26, _ZZ13update_valleyPfS_S_S_S_S_S_S_S_S_S_S_S_S_S_S_S_S_S_S_S_S_S_S_fPiiiE12Ey_pad_shmem;
	add.s32 	%r8, %r26, %r21;
	st.shared.f32 	[%r8], %f6;
	add.s64 	%rd13, %rd1, %rd59;
	ld.global.f32 	%f7, [%rd13];
	mov.u32 	%r27, _ZZ13update_valleyPfS_S_S_S_S_S_S_S_S_S_S_S_S_S_S_S_S_S_S_S_S_S_S_fPiiiE12Ez_pad_shmem;
	add.s32 	%r9, %r27, %r21;
	st.shared.f32 	[%r9], %f7;
	setp.ne.s32 	%p4, %r1, 511;
	@%p4 bra 	$L__BB1_2;
	add.s32 	%r28, %r3, 1;
	mul.wide.u32 	%rd60, %r28, 4;
	add.s64 	%rd61, %rd6, %rd60;
	ld.global.f32 	%f8, [%rd61];
	st.shared.f32 	[_ZZ13update_valleyPfS_S_S_S_S_S_S_S_S_S_S_S_S_S_S_S_S_S_S_S_S_S_S_fPiiiE12Hx_pad_shmem+2048], %f8;
	add.s64 	%rd62, %rd5, %rd60;
	ld.global.f32 	%f9, [%rd62];
	st.shared.f32 	[_ZZ13update_valleyPfS_S_S_S_S_S_S_S_S_S_S_S_S_S_S_S_S_S_S_S_S_S_S_fPiiiE12Hy_pad_shmem+2048], %f9;
	add.s64 	%rd63, %rd4, %rd60;
	ld.global.f32 	%f10, [%rd63];
	st.shared.f32 	[_ZZ13update_valleyPfS_S_S_S_S_S_S_S_S_S_S_S_S_S_S_S_S_S_S_S_S_S_S_fPiiiE12Hz_pad_shmem+2048], %f10;
	add.s64 	%rd64, %rd3, %rd60;
	ld.global.f32 	%f11, [%rd64];
	st.shared.f32 	[_ZZ13update_valleyPfS_S_S_S_S_S_S_S_S_S_S_S_S_S_S_S_S_S_S_S_S_S_S_fPiiiE12Ex_pad_shmem+2048], %f11;
	add.s64 	%rd65, %rd2, %rd60;
	ld.global.f32 	%f12, [%rd65];
	st.shared.f32 	[_ZZ13update_valleyPfS_S_S_S_S_S_S_S_S_S_S_S_S_S_S_S_S_S_S_S_S_S_S_fPiiiE12Ey_pad_shmem+2048], %f12;
	add.s64 	%rd66, %rd1, %rd60;
	ld.global.f32 	%f13, [%rd66];
	st.shared.f32 	[_ZZ13update_valleyPfS_S_S_S_S_S_S_S_S_S_S_S_S_S_S_S_S_S_S_S_S_S_S_fPiiiE12Ez_pad_shmem+2048], %f13;
$L__BB1_2:
	ld.param.u64 	%rd95, [_Z13update_valleyPfS_S_S_S_S_S_S_S_S_S_S_S_S_S_S_S_S_S_S_S_S_S_S_fPiii_param_23];
	ld.param.u64 	%rd94, [_Z13update_valleyPfS_S_S_S_S_S_S_S_S_S_S_S_S_S_S_S_S_S_S_S_S_S_S_fPiii_param_22];
	ld.param.u64 	%rd93, [_Z13update_valleyPfS_S_S_S_S_S_S_S_S_S_S_S_S_S_S_S_S_S_S_S_S_S_S_fPiii_param_14];
	ld.param.u64 	%rd92, [_Z13update_valleyPfS_S_S_S_S_S_S_S_S_S_S_S_S_S_S_S_S_S_S_S_S_S_S_fPiii_param_13];
	ld.param.u64 	%rd91, [_Z13update_valleyPfS_S_S_S_S_S_S_S_S_S_S_S_S_S_S_S_S_S_S_S_S_S_S_fPiii_param_12];
	ld.param.u64 	%rd90, [_Z13update_valleyPfS_S_S_S_S_S_S_S_S_S_S_S_S_S_S_S_S_S_S_S_S_S_S_fPiii_param_11];
	ld.param.u64 	%rd89, [_Z13update_valleyPfS_S_S_S_S_S_S_S_S_S_S_S_S_S_S_S_S_S_S_S_S_S_S_fPiii_param_10];
	ld.param.u64 	%rd88, [_Z13update_valleyPfS_S_S_S_S_S_S_S_S_S_S_S_S_S_S_S_S_S_S_S_S_S_S_fPiii_param_9];
	ld.param.u64 	%rd87, [_Z13update_valleyPfS_S_S_S_S_S_S_S_S_S_S_S_S_S_S_S_S_S_S_S_S_S_S_fPiii_param_7];
	ld.param.u64 	%rd86, [_Z13update_valleyPfS_S_S_S_S_S_S_S_S_S_S_S_S_S_S_S_S_S_S_S_S_S_S_fPiii_param_6];
	setp.gt.u32 	%p5, %r3, 4;
	add.s32 	%r29, %r19, 2;
	setp.le.u32 	%p6, %r3, %r29;
	and.pred  	%p1, %p5, %p6;
	cvta.to.global.u64 	%rd67, %rd86;
	mul.wide.u32 	%rd68, %r1, 4;
	add.s64 	%rd14, %rd67, %rd68;
	cvta.to.global.u64 	%rd69, %rd88;
	add.s64 	%rd15, %rd69, %rd68;
	cvta.to.global.u64 	%rd70, %rd44;
	add.s64 	%rd16, %rd70, %rd68;
	cvta.to.global.u64 	%rd71, %rd87;
	add.s64 	%rd17, %rd71, %rd68;
	cvta.to.global.u64 	%rd72, %rd89;
	add.s64 	%rd18, %rd72, %rd68;
	cvta.to.global.u64 	%rd73, %rd45;
	add.s64 	%rd19, %rd73, %rd68;
	cvta.to.global.u64 	%rd74, %rd34;
	add.s64 	%rd20, %rd74, %rd68;
	cvta.to.global.u64 	%rd75, %rd90;
	add.s64 	%rd21, %rd75, %rd68;
	cvta.to.global.u64 	%rd76, %rd46;
	add.s64 	%rd22, %rd76, %rd68;
	cvta.to.global.u64 	%rd77, %rd91;
	add.s64 	%rd23, %rd77, %rd68;
	cvta.to.global.u64 	%rd78, %rd41;
	add.s64 	%rd24, %rd78, %rd68;
	cvta.to.global.u64 	%rd79, %rd47;
	add.s64 	%rd25, %rd79, %rd68;
	cvta.to.global.u64 	%rd80, %rd92;
	add.s64 	%rd26, %rd80, %rd68;
	cvta.to.global.u64 	%rd81, %rd42;
	add.s64 	%rd27, %rd81, %rd68;
	cvta.to.global.u64 	%rd82, %rd94;
	add.s64 	%rd28, %rd82, %rd68;
	cvta.to.global.u64 	%rd83, %rd93;
	add.s64 	%rd29, %rd83, %rd68;
	cvta.to.global.u64 	%rd84, %rd43;
	add.s64 	%rd30, %rd84, %rd68;
	cvta.to.global.u64 	%rd85, %rd95;
	add.s64 	%rd31, %rd85, %rd68;
	add.s32 	%r30, %r2, 4;
	add.s32 	%r10, %r2, 508;
	setp.ge.u32 	%p7, %r3, %r30;
	setp.le.u32 	%p8, %r3, %r10;
	and.pred  	%p9, %p7, %p8;
	and.pred  	%p10, %p1, %p9;
	not.pred 	%p11, %p10;
	@%p11 bra 	$L__BB1_4;
	ld.global.f32 	%f14, [%rd14];
	ld.shared.f32 	%f15, [%r7];
	ld.global.f32 	%f16, [%rd15];
	ld.shared.f32 	%f17, [%r6];
	ld.shared.f32 	%f18, [%r5+-4];
	add.f32 	%f19, %f17, %f18;
	ld.global.f32 	%f20, [%rd16];
	add.f32 	%f21, %f19, %f20;
	mul.f32 	%f22, %f16, %f21;
	mul.f32 	%f23, %f1, %f22;
	fma.rn.f32 	%f24, %f14, %f15, %f23;
	st.shared.f32 	[%r7], %f24;
	ld.global.f32 	%f25, [%rd17];
	ld.shared.f32 	%f26, [%r8];
	ld.global.f32 	%f27, [%rd18];
	ld.shared.f32 	%f28, [%r4];
	ld.shared.f32 	%f29, [%r6+-4];
	add.f32 	%f30, %f28, %f29;
	ld.global.f32 	%f31, [%rd19];
	add.f32 	%f32, %f30, %f31;
	mul.f32 	%f33, %f27, %f32;
	mul.f32 	%f34, %f1, %f33;
	fma.rn.f32 	%f35, %f25, %f26, %f34;
	st.shared.f32 	[%r8], %f35;
	ld.global.f32 	%f36, [%rd20];
	ld.shared.f32 	%f37, [%r9];
	ld.global.f32 	%f38, [%rd21];
	ld.shared.f32 	%f39, [%r4+-4];
	add.f32 	%f40, %f39, %f17;
	ld.global.f32 	%f41, [%rd22];
	add.f32 	%f42, %f40, %f41;
	mul.f32 	%f43, %f38, %f42;
	mul.f32 	%f44, %f1, %f43;
	fma.rn.f32 	%f45, %f36, %f37, %f44;
	st.shared.f32 	[%r9], %f45;
$L__BB1_4:
	bar.sync 	0;
	add.s32 	%r31, %r2, 3;
	setp.ge.u32 	%p13, %r3, %r31;
	and.pred  	%p14, %p13, %p8;
	and.pred  	%p15, %p1, %p14;
	not.pred 	%p16, %p15;
	@%p16 bra 	$L__BB1_6;
	ld.global.f32 	%f46, [%rd23];
	ld.shared.f32 	%f47, [%r4];
	ld.global.f32 	%f48, [%rd24];
	ld.shared.f32 	%f49, [%r9];
	ld.shared.f32 	%f50, [%r8+4];
	add.f32 	%f51, %f49, %f50;
	ld.global.f32 	%f52, [%rd25];
	add.f32 	%f53, %f51, %f52;
	mul.f32 	%f54, %f48, %f53;
	mul.f32 	%f55, %f1, %f54;
	fma.rn.f32 	%f56, %f46, %f47, %f55;
	st.shared.f32 	[%r4], %f56;
	ld.global.f32 	%f57, [%rd26];
	ld.shared.f32 	%f58, [%r5];
	ld.global.f32 	%f59, [%rd27];
	ld.shared.f32 	%f60, [%r7];
	ld.shared.f32 	%f61, [%r9+4];
	add.f32 	%f62, %f60, %f61;
	ld.global.f32 	%f63, [%rd28];
	add.f32 	%f64, %f62, %f63;
	mul.f32 	%f65, %f59, %f64;
	mul.f32 	%f66, %f1, %f65;
	fma.rn.f32 	%f67, %f57, %f58, %f66;
	st.shared.f32 	[%r5], %f67;
	ld.global.f32 	%f68, [%rd29];
	ld.shared.f32 	%f69, [%r6];
	ld.global.f32 	%f70, [%rd30];
	ld.shared.f32 	%f71, [%r7+4];
	ld.shared.f32 	%f72, [%r8];
	add.f32 	%f73, %f71, %f72;
	ld.global.f32 	%f74, [%rd31];
	add.f32 	%f75, %f73, %f74;
	mul.f32 	%f76, %f70, %f75;
	mul.f32 	%f77, %f1, %f76;
	fma.rn.f32 	%f78, %f68, %f69, %f77;
	st.shared.f32 	[%r6], %f78;
$L__BB1_6:
	bar.sync 	0;
	ld.global.u32 	%r11, [%rd7];
	add.s32 	%r32, %r11, 3;
	add.s32 	%r12, %r11, 509;
	setp.ge.u32 	%p17, %r3, %r32;
	setp.le.u32 	%p18, %r3, %r12;
	and.pred  	%p19, %p17, %p18;
	and.pred  	%p21, %p1, %p19;
	not.pred 	%p22, %p21;
	@%p22 bra 	$L__BB1_8;
	ld.global.f32 	%f79, [%rd14];
	ld.shared.f32 	%f80, [%r7];
	ld.global.f32 	%f81, [%rd15];
	ld.shared.f32 	%f82, [%r6];
	ld.shared.f32 	%f83, [%r5+-4];
	add.f32 	%f84, %f82, %f83;
	ld.global.f32 	%f85, [%rd16];
	add.f32 	%f86, %f84, %f85;
	mul.f32 	%f87, %f81, %f86;
	mul.f32 	%f88, %f1, %f87;
	fma.rn.f32 	%f89, %f79, %f80, %f88;
	st.shared.f32 	[%r7], %f89;
	ld.global.f32 	%f90, [%rd17];
	ld.shared.f32 	%f91, [%r8];
	ld.global.f32 	%f92, [%rd18];
	ld.shared.f32 	%f93, [%r4];
	ld.shared.f32 	%f94, [%r6+-4];
	add.f32 	%f95, %f93, %f94;
	ld.global.f32 	%f96, [%rd19];
	add.f32 	%f97, %f95, %f96;
	mul.f32 	%f98, %f92, %f97;
	mul.f32 	%f99, %f1, %f98;
	fma.rn.f32 	%f100, %f90, %f91, %f99;
	st.shared.f32 	[%r8], %f100;
	ld.global.f32 	%f101, [%rd20];
	ld.shared.f32 	%f102, [%r9];
	ld.global.f32 	%f103, [%rd21];
	ld.shared.f32 	%f104, [%r4+-4];
	add.f32 	%f105, %f104, %f82;
	ld.global.f32 	%f106, [%rd22];
	add.f32 	%f107, %f105, %f106;
	mul.f32 	%f108, %f103, %f107;
	mul.f32 	%f109, %f1, %f108;
	fma.rn.f32 	%f110, %f101, %f102, %f109;
	st.shared.f32 	[%r9], %f110;
$L__BB1_8:
	bar.sync 	0;
	add.s32 	%r33, %r11, 2;
	setp.ge.u32 	%p24, %r3, %r33;
	and.pred  	%p25, %p24, %p18;
	and.pred  	%p26, %p1, %p25;
	not.pred 	%p27, %p26;
	@%p27 bra 	$L__BB1_10;
	ld.global.f32 	%f111, [%rd23];
	ld.shared.f32 	%f112, [%r4];
	ld.global.f32 	%f113, [%rd24];
	ld.shared.f32 	%f114, [%r9];
	ld.shared.f32 	%f115, [%r8+4];
	add.f32 	%f116, %f114, %f115;
	ld.global.f32 	%f117, [%rd25];
	add.f32 	%f118, %f116, %f117;
	mul.f32 	%f119, %f113, %f118;
	mul.f32 	%f120, %f1, %f119;
	fma.rn.f32 	%f121, %f111, %f112, %f120;
	st.shared.f32 	[%r4], %f121;
	ld.global.f32 	%f122, [%rd26];
	ld.shared.f32 	%f123, [%r5];
	ld.global.f32 	%f124, [%rd27];
	ld.shared.f32 	%f125, [%r7];
	ld.shared.f32 	%f126, [%r9+4];
	add.f32 	%f127, %f125, %f126;
	ld.global.f32 	%f128, [%rd28];
	add.f32 	%f129, %f127, %f128;
	mul.f32 	%f130, %f124, %f129;
	mul.f32 	%f131, %f1, %f130;
	fma.rn.f32 	%f132, %f122, %f123, %f131;
	st.shared.f32 	[%r5], %f132;
	ld.global.f32 	%f133, [%rd29];
	ld.shared.f32 	%f134, [%r6];
	ld.global.f32 	%f135, [%rd30];
	ld.shared.f32 	%f136, [%r7+4];
	ld.shared.f32 	%f137, [%r8];
	add.f32 	%f138, %f136, %f137;
	ld.global.f32 	%f139, [%rd31];
	add.f32 	%f140, %f138, %f139;
	mul.f32 	%f141, %f135, %f140;
	mul.f32 	%f142, %f1, %f141;
	fma.rn.f32 	%f143, %f133, %f134, %f142;
	st.shared.f32 	[%r6], %f143;
$L__BB1_10:
	bar.sync 	0;
	ld.global.u32 	%r13, [%rd7];
	add.s32 	%r34, %r13, 2;
	add.s32 	%r14, %r13, 510;
	setp.ge.u32 	%p28, %r3, %r34;
	setp.le.u32 	%p29, %r3, %r14;
	and.pred  	%p30, %p28, %p29;
	and.pred  	%p32, %p1, %p30;
	not.pred 	%p33, %p32;
	@%p33 bra 	$L__BB1_12;
	ld.global.f32 	%f144, [%rd14];
	ld.shared.f32 	%f145, [%r7];
	ld.global.f32 	%f146, [%rd15];
	ld.shared.f32 	%f147, [%r6];
	ld.shared.f32 	%f148, [%r5+-4];
	add.f32 	%f149, %f147, %f148;
	ld.global.f32 	%f150, [%rd16];
	add.f32 	%f151, %f149, %f150;
	mul.f32 	%f152, %f146, %f151;
	mul.f32 	%f153, %f1, %f152;
	fma.rn.f32 	%f154, %f144, %f145, %f153;
	st.shared.f32 	[%r7], %f154;
	ld.global.f32 	%f155, [%rd17];
	ld.shared.f32 	%f156, [%r8];
	ld.global.f32 	%f157, [%rd18];
	ld.shared.f32 	%f158, [%r4];
	ld.shared.f32 	%f159, [%r6+-4];
	add.f32 	%f160, %f158, %f159;
	ld.global.f32 	%f161, [%rd19];
	add.f32 	%f162, %f160, %f161;
	mul.f32 	%f163, %f157, %f162;
	mul.f32 	%f164, %f1, %f163;
	fma.rn.f32 	%f165, %f155, %f156, %f164;
	st.shared.f32 	[%r8], %f165;
	ld.global.f32 	%f166, [%rd20];
	ld.shared.f32 	%f167, [%r9];
	ld.global.f32 	%f168, [%rd21];
	ld.shared.f32 	%f169, [%r4+-4];
	add.f32 	%f170, %f169, %f147;
	ld.global.f32 	%f171, [%rd22];
	add.f32 	%f172, %f170, %f171;
	mul.f32 	%f173, %f168, %f172;
	mul.f32 	%f174, %f1, %f173;
	fma.rn.f32 	%f175, %f166, %f167, %f174;
	st.shared.f32 	[%r9], %f175;
$L__BB1_12:
	bar.sync 	0;
	add.s32 	%r35, %r13, 1;
	setp.ge.u32 	%p35, %r3, %r35;
	and.pred  	%p36, %p35, %p29;
	and.pred  	%p37, %p1, %p36;
	not.pred 	%p38, %p37;
	@%p38 bra 	$L__BB1_14;
	ld.global.f32 	%f176, [%rd23];
	ld.shared.f32 	%f177, [%r4];
	ld.global.f32 	%f178, [%rd24];
	ld.shared.f32 	%f179, [%r9];
	ld.shared.f32 	%f180, [%r8+4];
	add.f32 	%f181, %f179, %f180;
	ld.global.f32 	%f182, [%rd25];
	add.f32 	%f183, %f181, %f182;
	mul.f32 	%f184, %f178, %f183;
	mul.f32 	%f185, %f1, %f184;
	fma.rn.f32 	%f186, %f176, %f177, %f185;
	st.shared.f32 	[%r4], %f186;
	ld.global.f32 	%f187, [%rd26];
	ld.shared.f32 	%f188, [%r5];
	ld.global.f32 	%f189, [%rd27];
	ld.shared.f32 	%f190, [%r7];
	ld.shared.f32 	%f191, [%r9+4];
	add.f32 	%f192, %f190, %f191;
	ld.global.f32 	%f193, [%rd28];
	add.f32 	%f194, %f192, %f193;
	mul.f32 	%f195, %f189, %f194;
	mul.f32 	%f196, %f1, %f195;
	fma.rn.f32 	%f197, %f187, %f188, %f196;
	st.shared.f32 	[%r5], %f197;
	ld.global.f32 	%f198, [%rd29];
	ld.shared.f32 	%f199, [%r6];
	ld.global.f32 	%f200, [%rd30];
	ld.shared.f32 	%f201, [%r7+4];
	ld.shared.f32 	%f202, [%r8];
	add.f32 	%f203, %f201, %f202;
	ld.global.f32 	%f204, [%rd31];
	add.f32 	%f205, %f203, %f204;
	mul.f32 	%f206, %f200, %f205;
	mul.f32 	%f207, %f1, %f206;
	fma.rn.f32 	%f208, %f198, %f199, %f207;
	st.shared.f32 	[%r6], %f208;
$L__BB1_14:
	bar.sync 	0;
	ld.global.u32 	%r15, [%rd7];
	add.s32 	%r36, %r15, 1;
	add.s32 	%r16, %r15, 511;
	setp.ge.u32 	%p39, %r3, %r36;
	setp.le.u32 	%p40, %r3, %r16;
	and.pred  	%p41, %p39, %p40;
	and.pred  	%p43, %p1, %p41;
	not.pred 	%p44, %p43;
	@%p44 bra 	$L__BB1_16;
	ld.global.f32 	%f209, [%rd14];
	ld.shared.f32 	%f210, [%r7];
	ld.global.f32 	%f211, [%rd15];
	ld.shared.f32 	%f212, [%r6];
	ld.shared.f32 	%f213, [%r5+-4];
	add.f32 	%f214, %f212, %f213;
	ld.global.f32 	%f215, [%rd16];
	add.f32 	%f216, %f214, %f215;
	mul.f32 	%f217, %f211, %f216;
	mul.f32 	%f218, %f1, %f217;
	fma.rn.f32 	%f219, %f209, %f210, %f218;
	st.shared.f32 	[%r7], %f219;
	ld.global.f32 	%f220, [%rd17];
	ld.shared.f32 	%f221, [%r8];
	ld.global.f32 	%f222, [%rd18];
	ld.shared.f32 	%f223, [%r4];
	ld.shared.f32 	%f224, [%r6+-4];
	add.f32 	%f225, %f223, %f224;
	ld.global.f32 	%f226, [%rd19];
	add.f32 	%f227, %f225, %f226;
	mul.f32 	%f228, %f222, %f227;
	mul.f32 	%f229, %f1, %f228;
	fma.rn.f32 	%f230, %f220, %f221, %f229;
	st.shared.f32 	[%r8], %f230;
	ld.global.f32 	%f231, [%rd20];
	ld.shared.f32 	%f232, [%r9];
	ld.global.f32 	%f233, [%rd21];
	ld.shared.f32 	%f234, [%r4+-4];
	add.f32 	%f235, %f234, %f212;
	ld.global.f32 	%f236, [%rd22];
	add.f32 	%f237, %f235, %f236;
	mul.f32 	%f238, %f233, %f237;
	mul.f32 	%f239, %f1, %f238;
	fma.rn.f32 	%f240, %f231, %f232, %f239;
	st.shared.f32 	[%r9], %f240;
$L__BB1_16:
	setp.le.u32 	%p45, %r3, %r16;
	bar.sync 	0;
	setp.ge.u32 	%p46, %r3, %r15;
	and.pred  	%p47, %p46, %p45;
	and.pred  	%p48, %p1, %p47;
	not.pred 	%p49, %p48;
	@%p49 bra 	$L__BB1_18;
	ld.global.f32 	%f241, [%rd23];
	ld.shared.f32 	%f242, [%r4];
	ld.global.f32 	%f243, [%rd24];
	ld.shared.f32 	%f244, [%r9];
	ld.shared.f32 	%f245, [%r8+4];
	add.f32 	%f246, %f244, %f245;
	ld.global.f32 	%f247, [%rd25];
	add.f32 	%f248, %f246, %f247;
	mul.f32 	%f249, %f243, %f248;
	mul.f32 	%f250, %f1, %f249;
	fma.rn.f32 	%f251, %f241, %f242, %f250;
	st.shared.f32 	[%r4], %f251;
	ld.global.f32 	%f252, [%rd26];
	ld.shared.f32 	%f253, [%r5];
	ld.global.f32 	%f254, [%rd27];
	ld.shared.f32 	%f255, [%r7];
	ld.shared.f32 	%f256, [%r9+4];
	add.f32 	%f257, %f255, %f256;
	ld.global.f32 	%f258, [%rd28];
	add.f32 	%f259, %f257, %f258;
	mul.f32 	%f260, %f254, %f259;
	mul.f32 	%f261, %f1, %f260;
	fma.rn.f32 	%f262, %f252, %f253, %f261;
	st.shared.f32 	[%r5], %f262;
	ld.global.f32 	%f263, [%rd29];
	ld.shared.f32 	%f264, [%r6];
	ld.global.f32 	%f265, [%rd30];
	ld.shared.f32 	%f266, [%r7+4];
	ld.shared.f32 	%f267, [%r8];
	add.f32 	%f268, %f266, %f267;
	ld.global.f32 	%f269, [%rd31];
	add.f32 	%f270, %f268, %f269;
	mul.f32 	%f271, %f265, %f270;
	mul.f32 	%f272, %f1, %f271;
	fma.rn.f32 	%f273, %f263, %f264, %f272;
	st.shared.f32 	[%r6], %f273;
$L__BB1_18:
	bar.sync 	0;
	ld.global.u32 	%r17, [%rd7];
	add.s32 	%r18, %r17, 511;
	mov.pred 	%p60, 0;
	not.pred 	%p51, %p1;
	@%p51 bra 	$L__BB1_20;
	add.s32 	%r37, %r17, 1;
	setp.ge.u32 	%p60, %r3, %r37;
$L__BB1_20:
	setp.gt.u32 	%p52, %r3, %r18;
	not.pred 	%p53, %p60;
	or.pred  	%p54, %p53, %p52;
	@%p54 bra 	$L__BB1_22;
	ld.shared.f32 	%f274, [%r7];
	st.global.f32 	[%rd11], %f274;
	ld.shared.f32 	%f275, [%r8];
	st.global.f32 	[%rd12], %f275;
	ld.shared.f32 	%f276, [%r9];
	st.global.f32 	[%rd13], %f276;
$L__BB1_22:
	setp.gt.u32 	%p55, %r3, %r18;
	setp.lt.u32 	%p56, %r3, %r17;
	or.pred  	%p58, %p51, %p56;
	or.pred  	%p59, %p58, %p55;
	@%p59 bra 	$L__BB1_24;
	ld.shared.f32 	%f277, [%r4];
	st.global.f32 	[%rd8], %f277;
	ld.shared.f32 	%f278, [%r5];
	st.global.f32 	[%rd9], %f278;
	ld.shared.f32 	%f279, [%r6];
	st.global.f32 	[%rd10], %f279;
$L__BB1_24:
	ret;

}


// ===== COMPILED SASS (sm_100) =====

	.target	sm_100

	.elftype	@"ET_EXEC"


//--------------------- .note.nv.tkinfo           --------------------------
	.section	.note.nv.tkinfo,"",@"SHT_NOTE"
	.sectionflags	@"SHF_NOTE_NV_TKINFO"
	.tkinfo
        /*0018*/ 	.word	0x00000002
        /*0030*/ 	.string	""
        /*0030*/ 	.string	"ptxas"
        /*0030*/ 	.string	"Cuda compilation tools, release 13.0, V13.0.88"
        /*0030*/ 	.string	"Build cuda_13.0.r13.0/compiler.36424714_0"
        /*0030*/ 	.string	"-arch sm_100 -m 64 "



//--------------------- .note.nv.cuinfo           --------------------------
	.section	.note.nv.cuinfo,"",@"SHT_NOTE"
	.sectionflags	@"SHF_NOTE_NV_CUINFO"
        /*0018*/ 	.short	0x0002
        /*001a*/ 	.short	0x0064
        /*001c*/ 	.short	0x0082
	.zero		2


//--------------------- .nv.info                  --------------------------
	.section	.nv.info,"",@"SHT_CUDA_INFO"
	.align	4


	//----- nvinfo : EIATTR_REGCOUNT
	.align		4
        /*0000*/ 	.byte	0x04, 0x2f
        /*0002*/ 	.short	(.L_1 - .L_0)
	.align		4
.L_0:
        /*0004*/ 	.word	index@(_Z15update_mountainPfS_S_S_S_S_S_S_S_S_S_S_S_S_S_S_S_S_S_S_S_S_S_S_fPiii)
        /*0008*/ 	.word	0x00000047


	//----- nvinfo : EIATTR_FRAME_SIZE
	.align		4
.L_1:
        /*000c*/ 	.byte	0x04, 0x11
        /*000e*/ 	.short	(.L_3 - .L_2)
	.align		4
.L_2:
        /*0010*/ 	.word	index@(_Z15update_mountainPfS_S_S_S_S_S_S_S_S_S_S_S_S_S_S_S_S_S_S_S_S_S_S_fPiii)
        /*0014*/ 	.word	0x00000000


	//----- nvinfo : EIATTR_REGCOUNT
	.align		4
.L_3:
        /*0018*/ 	.byte	0x04, 0x2f
        /*001a*/ 	.short	(.L_5 - .L_4)
	.align		4
.L_4:
        /*001c*/ 	.word	index@(_Z13update_valleyPfS_S_S_S_S_S_S_S_S_S_S_S_S_S_S_S_S_S_S_S_S_S_S_fPiii)
        /*0020*/ 	.word	0x00000048


	//----- nvinfo : EIATTR_FRAME_SIZE
	.align		4
.L_5:
        /*0024*/ 	.byte	0x04, 0x11
        /*0026*/ 	.short	(.L_7 - .L_6)
	.align		4
.L_6:
        /*0028*/ 	.word	index@(_Z13update_valleyPfS_S_S_S_S_S_S_S_S_S_S_S_S_S_S_S_S_S_S_S_S_S_S_fPiii)
        /*002c*/ 	.word	0x00000000


	//----- nvinfo : EIATTR_MIN_STACK_SIZE
	.align		4
.L_7:
        /*0030*/ 	.byte	0x04, 0x12
        /*0032*/ 	.short	(.L_9 - .L_8)
	.align		4
.L_8:
        /*0034*/ 	.word	index@(_Z13update_valleyPfS_S_S_S_S_S_S_S_S_S_S_S_S_S_S_S_S_S_S_S_S_S_S_fPiii)
        /*0038*/ 	.word	0x00000000


	//----- nvinfo : EIATTR_MIN_STACK_SIZE
	.align		4
.L_9:
        /*003c*/ 	.byte	0x04, 0x12
        /*003e*/ 	.short	(.L_11 - .L_10)
	.align		4
.L_10:
        /*0040*/ 	.word	index@(_Z15update_mountainPfS_S_S_S_S_S_S_S_S_S_S_S_S_S_S_S_S_S_S_S_S_S_S_fPiii)
        /*0044*/ 	.word	0x00000000
.L_11:


//--------------------- .nv.compat                --------------------------
	.section	.nv.compat,"",@"SHT_CUDA_COMPAT_INFO"
	.align	4
        /*0000*/ 	.byte	0x02, 0x09, 0x00, 0x00, 0x02, 0x02, 0x01, 0x00, 0x02, 0x05, 0x05, 0x00, 0x03, 0x07, 0x01, 0x01
        /*0010*/ 	.byte	0x02, 0x03, 0x00, 0x00, 0x02, 0x06, 0x01, 0x00, 0x04, 0x0b, 0x08, 0x00, 0x09, 0x00, 0x00, 0x00
        /*0020*/ 	.byte	0x00, 0x00, 0x00, 0x00


//--------------------- .nv.info._Z13update_valleyPfS_S_S_S_S_S_S_S_S_S_S_S_S_S_S_S_S_S_S_S_S_S_S_fPiii --------------------------
	.section	.nv.info._Z13update_valleyPfS_S_S_S_S_S_S_S_S_S_S_S_S_S_S_S_S_S_S_S_S_S_S_fPiii,"",@"SHT_CUDA_INFO"
	.sectionflags	@""
	.align	4


	//----- nvinfo : EIATTR_CUDA_API_VERSION
	.align		4
        /*0000*/ 	.byte	0x04, 0x37
        /*0002*/ 	.short	(.L_13 - .L_12)
.L_12:
        /*0004*/ 	.word	0x00000082


	//----- nvinfo : EIATTR_KPARAM_INFO
	.align		4
.L_13:
        /*0008*/ 	.byte	0x04, 0x17
        /*000a*/ 	.short	(.L_15 - .L_14)
.L_14:
        /*000c*/ 	.word	0x00000000
        /*0010*/ 	.short	0x001b
        /*0012*/ 	.short	0x00d4
        /*0014*/ 	.byte	0x00, 0xf0, 0x11, 0x00


	//----- nvinfo : EIATTR_KPARAM_INFO
	.align		4
.L_15:
        /*0018*/ 	.byte	0x04, 0x17
        /*001a*/ 	.short	(.L_17 - .L_16)
.L_16:
        /*001c*/ 	.word	0x00000000
        /*0020*/ 	.short	0x001a
        /*0022*/ 	.short	0x00d0
        /*0024*/ 	.byte	0x00, 0xf0, 0x11, 0x00


	//----- nvinfo : EIATTR_KPARAM_INFO
	.align		4
.L_17:
        /*0028*/ 	.byte	0x04, 0x17
        /*002a*/ 	.short	(.L_19 - .L_18)
.L_18:
        /*002c*/ 	.word	0x00000000
        /*0030*/ 	.short	0x0019
        /*0032*/ 	.short	0x00c8
        /*0034*/ 	.byte	0x00, 0xf5, 0x21, 0x00


	//----- nvinfo : EIATTR_KPARAM_INFO
	.align		4
.L_19:
        /*0038*/ 	.byte	0x04, 0x17
        /*003a*/ 	.short	(.L_21 - .L_20)
.L_20:
        /*003c*/ 	.word	0x00000000
        /*0040*/ 	.short	0x0018
        /*0042*/ 	.short	0x00c0
        /*0044*/ 	.byte	0x00, 0xf0, 0x11, 0x00


	//----- nvinfo : EIATTR_KPARAM_INFO
	.align		4
.L_21:
        /*0048*/ 	.byte	0x04, 0x17
        /*004a*/ 	.short	(.L_23 - .L_22)
.L_22:
        /*004c*/ 	.word	0x00000000
        /*0050*/ 	.short	0x0017
        /*0052*/ 	.short	0x00b8
        /*0054*/ 	.byte	0x00, 0xf5, 0x21, 0x00


	//----- nvinfo : EIATTR_KPARAM_INFO
	.align		4
.L_23:
        /*0058*/ 	.byte	0x04, 0x17
        /*005a*/ 	.short	(.L_25 - .L_24)
.L_24:
        /*005c*/ 	.word	0x00000000
        /*0060*/ 	.short	0x0016
        /*0062*/ 	.short	0x00b0
        /*0064*/ 	.byte	0x00, 0xf5, 0x21, 0x00


	//----- nvinfo : EIATTR_KPARAM_INFO
	.align		4
.L_25:
        /*0068*/ 	.byte	0x04, 0x17
        /*006a*/ 	.short	(.L_27 - .L_26)
.L_26:
        /*006c*/ 	.word	0x00000000
        /*0070*/ 	.short	0x0015
        /*0072*/ 	.short	0x00a8
        /*0074*/ 	.byte	0x00, 0xf5, 0x21, 0x00


	//----- nvinfo : EIATTR_KPARAM_INFO
	.align		4
.L_27:
        /*0078*/ 	.byte	0x04, 0x17
        /*007a*/ 	.short	(.L_29 - .L_28)
.L_28:
        /*007c*/ 	.word	0x00000000
        /*0080*/ 	.short	0x0014
        /*0082*/ 	.short	0x00a0
        /*0084*/ 	.byte	0x00, 0xf5, 0x21, 0x00


	//----- nvinfo : EIATTR_KPARAM_INFO
	.align		4
.L_29:
        /*0088*/ 	.byte	0x04, 0x17
        /*008a*/ 	.short	(.L_31 - .L_30)
.L_30:
        /*008c*/ 	.word	0x00000000
        /*0090*/ 	.short	0x0013
        /*0092*/ 	.short	0x0098
        /*0094*/ 	.byte	0x00, 0xf5, 0x21, 0x00


	//----- nvinfo : EIATTR_KPARAM_INFO
	.align		4
.L_31:
        /*0098*/ 	.byte	0x04, 0x17
        /*009a*/ 	.short	(.L_33 - .L_32)
.L_32:
        /*009c*/ 	.word	0x00000000
        /*00a0*/ 	.short	0x0012
        /*00a2*/ 	.short	0x0090
        /*00a4*/ 	.byte	0x00, 0xf5, 0x21, 0x00


	//----- nvinfo : EIATTR_KPARAM_INFO
	.align		4
.L_33:
        /*00a8*/ 	.byte	0x04, 0x17
        /*00aa*/ 	.short	(.L_35 - .L_34)
.L_34:
        /*00ac*/ 	.word	0x00000000
        /*00b0*/ 	.short	0x0011
        /*00b2*/ 	.short	0x0088
        /*00b4*/ 	.byte	0x00, 0xf5, 0x21, 0x00


	//----- nvinfo : EIATTR_KPARAM_INFO
	.align		4
.L_35:
        /*00b8*/ 	.byte	0x04, 0x17
        /*00ba*/ 	.short	(.L_37 - .L_36)
.L_36:
        /*00bc*/ 	.word	0x00000000
        /*00c0*/ 	.short	0x0010
        /*00c2*/ 	.short	0x0080
        /*00c4*/ 	.byte	0x00, 0xf5, 0x21, 0x00


	//----- nvinfo : EIATTR_KPARAM_INFO
	.align		4
.L_37:
        /*00c8*/ 	.byte	0x04, 0x17
        /*00ca*/ 	.short	(.L_39 - .L_38)
.L_38:
        /*00cc*/ 	.word	0x00000000
        /*00d0*/ 	.short	0x000f
        /*00d2*/ 	.short	0x0078
        /*00d4*/ 	.byte	0x00, 0xf5, 0x21, 0x00


	//----- nvinfo : EIATTR_KPARAM_INFO
	.align		4
.L_39:
        /*00d8*/ 	.byte	0x04, 0x17
        /*00da*/ 	.short	(.L_41 - .L_40)
.L_40:
        /*00dc*/ 	.word	0x00000000
        /*00e0*/ 	.short	0x000e
        /*00e2*/ 	.short	0x0070
        /*00e4*/ 	.byte	0x00, 0xf5, 0x21, 0x00


	//----- nvinfo : EIATTR_KPARAM_INFO
	.align		4
.L_41:
        /*00e8*/ 	.byte	0x04, 0x17
        /*00ea*/ 	.short	(.L_43 - .L_42)
.L_42:
        /*00ec*/ 	.word	0x00000000
        /*00f0*/ 	.short	0x000d
        /*00f2*/ 	.short	0x0068
        /*00f4*/ 	.byte	0x00, 0xf5, 0x21, 0x00


	//----- nvinfo : EIATTR_KPARAM_INFO
	.align		4
.L_43:
        /*00f8*/ 	.byte	0x04, 0x17
        /*00fa*/ 	.short	(.L_45 - .L_44)
.L_44:
        /*00fc*/ 	.word	0x00000000
        /*0100*/ 	.short	0x000c
        /*0102*/ 	.short	0x0060
        /*0104*/ 	.byte	0x00, 0xf5, 0x21, 0x00


	//----- nvinfo : EIATTR_KPARAM_INFO
	.align		4
.L_45:
        /*0108*/ 	.byte	0x04, 0x17
        /*010a*/ 	.short	(.L_47 - .L_46)
.L_46:
        /*010c*/ 	.word	0x00000000
        /*0110*/ 	.short	0x000b
        /*0112*/ 	.short	0x0058
        /*0114*/ 	.byte	0x00, 0xf5, 0x21, 0x00


	//----- nvinfo : EIATTR_KPARAM_INFO
	.align		4
.L_47:
        /*0118*/ 	.byte	0x04, 0x17
        /*011a*/ 	.short	(.L_49 - .L_48)
.L_48:
        /*011c*/ 	.word	0x00000000
        /*0120*/ 	.short	0x000a
        /*0122*/ 	.short	0x0050
        /*0124*/ 	.byte	0x00, 0xf5, 0x21, 0x00


	//----- nvinfo : EIATTR_KPARAM_INFO
	.align		4
.L_49:
        /*0128*/ 	.byte	0x04, 0x17
        /*012a*/ 	.short	(.L_51 - .L_50)
.L_50:
        /*012c*/ 	.word	0x00000000
        /*0130*/ 	.short	0x0009
        /*0132*/ 	.short	0x0048
        /*0134*/ 	.byte	0x00, 0xf5, 0x21, 0x00


	//----- nvinfo : EIATTR_KPARAM_INFO
	.align		4
.L_51:
        /*0138*/ 	.byte	0x04, 0x17
        /*013a*/ 	.short	(.L_53 - .L_52)
.L_52:
        /*013c*/ 	.word	0x00000000
        /*0140*/ 	.short	0x0008
        /*0142*/ 	.short	0x0040
        /*0144*/ 	.byte	0x00, 0xf5, 0x21, 0x00


	//----- nvinfo : EIATTR_KPARAM_INFO
	.align		4
.L_53:
        /*0148*/ 	.byte	0x04, 0x17
        /*014a*/ 	.short	(.L_55 - .L_54)
.L_54:
        /*014c*/ 	.word	0x00000000
        /*0150*/ 	.short	0x0007
        /*0152*/ 	.short	0x0038
        /*0154*/ 	.byte	0x00, 0xf5, 0x21, 0x00


	//----- nvinfo : EIATTR_KPARAM_INFO
	.align		4
.L_55:
        /*0158*/ 	.byte	0x04, 0x17
        /*015a*/ 	.short	(.L_57 - .L_56)
.L_56:
        /*015c*/ 	.word	0x00000000
        /*0160*/ 	.short	0x0006
        /*0162*/ 	.short	0x0030
        /*0164*/ 	.byte	0x00, 0xf5, 0x21, 0x00


	//----- nvinfo : EIATTR_KPARAM_INFO
	.align		4
.L_57:
        /*0168*/ 	.byte	0x04, 0x17
        /*016a*/ 	.short	(.L_59 - .L_58)
.L_58:
        /*016c*/ 	.word	0x00000000
        /*0170*/ 	.short	0x0005
        /*0172*/ 	.short	0x0028
        /*0174*/ 	.byte	0x00, 0xf5, 0x21, 0x00


	//----- nvinfo : EIATTR_KPARAM_INFO
	.align		4
.L_59:
        /*0178*/ 	.byte	0x04, 0x17
        /*017a*/ 	.short	(.L_61 - .L_60)
.L_60:
        /*017c*/ 	.word	0x00000000
        /*0180*/ 	.short	0x0004
        /*0182*/ 	.short	0x0020
        /*0184*/ 	.byte	0x00, 0xf5, 0x21, 0x00


	//----- nvinfo : EIATTR_KPARAM_INFO
	.align		4
.L_61:
        /*0188*/ 	.byte	0x04, 0x17
        /*018a*/ 	.short	(.L_63 - .L_62)
.L_62:
        /*018c*/ 	.word	0x00000000
        /*0190*/ 	.short	0x0003
        /*0192*/ 	.short	0x0018
        /*0194*/ 	.byte	0x00, 0xf5, 0x21, 0x00


	//----- nvinfo : EIATTR_KPARAM_INFO
	.align		4
.L_63:
        /*0198*/ 	.byte	0x04, 0x17
        /*019a*/ 	.short	(.L_65 - .L_64)
.L_64:
        /*019c*/ 	.word	0x00000000
        /*01a0*/ 	.short	0x0002
        /*01a2*/ 	.short	0x0010
        /*01a4*/ 	.byte	0x00, 0xf5, 0x21, 0x00


	//----- nvinfo : EIATTR_KPARAM_INFO
	.align		4
.L_65:
        /*01a8*/ 	.byte	0x04, 0x17
        /*01aa*/ 	.short	(.L_67 - .L_66)
.L_66:
        /*01ac*/ 	.word	0x00000000
        /*01b0*/ 	.short	0x0001
        /*01b2*/ 	.short	0x0008
        /*01b4*/ 	.byte	0x00, 0xf5, 0x21, 0x00


	//----- nvinfo : EIATTR_KPARAM_INFO
	.align		4
.L_67:
        /*01b8*/ 	.byte	0x04, 0x17
        /*01ba*/ 	.short	(.L_69 - .L_68)
.L_68:
        /*01bc*/ 	.word	0x00000000
        /*01c0*/ 	.short	0x0000
        /*01c2*/ 	.short	0x0000
        /*01c4*/ 	.byte	0x00, 0xf5, 0x21, 0x00


	//----- nvinfo : EIATTR_SPARSE_MMA_MASK
	.align		4
.L_69:
        /*01c8*/ 	.byte	0x03, 0x50
        /*01ca*/ 	.short	0x0000


	//----- nvinfo : EIATTR_MAXREG_COUNT
	.align		4
        /*01cc*/ 	.byte	0x03, 0x1b
        /*01ce*/ 	.short	0x00ff


	//----- nvinfo : EIATTR_NUM_BARRIERS
	.align		4
        /*01d0*/ 	.byte	0x02, 0x4c
        /*01d2*/ 	.byte	0x01
	.zero		1


	//----- nvinfo : EIATTR_MERCURY_ISA_VERSION
	.align		4
        /*01d4*/ 	.byte	0x03, 0x5f
        /*01d6*/ 	.short	0x0101


	//----- nvinfo : EIATTR_VRC_CTA_INIT_COUNT
	.align		4
        /*01d8*/ 	.byte	0x02, 0x4a
	.zero		1
	.zero		1


	//----- nvinfo : EIATTR_EXIT_INSTR_OFFSETS
	.align		4
        /*01dc*/ 	.byte	0x04, 0x1c
        /*01de*/ 	.short	(.L_71 - .L_70)


	//   ....[0]....
.L_70:
        /*01e0*/ 	.word	0x00001ec0


	//   ....[1]....
        /*01e4*/ 	.word	0x00001f30


	//----- nvinfo : EIATTR_CRS_STACK_SIZE
	.align		4
.L_71:
        /*01e8*/ 	.byte	0x04, 0x1e
        /*01ea*/ 	.short	(.L_73 - .L_72)
.L_72:
        /*01ec*/ 	.word	0x00000000


	//----- nvinfo : EIATTR_CBANK_PARAM_SIZE
	.align		4
.L_73:
        /*01f0*/ 	.byte	0x03, 0x19
        /*01f2*/ 	.short	0x00d8


	//----- nvinfo : EIATTR_PARAM_CBANK
	.align		4
        /*01f4*/ 	.byte	0x04, 0x0a
        /*01f6*/ 	.short	(.L_75 - .L_74)
	.align		4
.L_74:
        /*01f8*/ 	.word	index@(.nv.constant0._Z13update_valleyPfS_S_S_S_S_S_S_S_S_S_S_S_S_S_S_S_S_S_S_S_S_S_S_fPiii)
        /*01fc*/ 	.short	0x0380
        /*01fe*/ 	.short	0x00d8


	//----- nvinfo : EIATTR_SW_WAR
	.align		4
.L_75:
        /*0200*/ 	.byte	0x04, 0x36
        /*0202*/ 	.short	(.L_77 - .L_76)
.L_76:
        /*0204*/ 	.word	0x00000008
.L_77:


//--------------------- .nv.info._Z15update_mountainPfS_S_S_S_S_S_S_S_S_S_S_S_S_S_S_S_S_S_S_S_S_S_S_fPiii --------------------------
	.section	.nv.info._Z15update_mountainPfS_S_S_S_S_S_S_S_S_S_S_S_S_S_S_S_S_S_S_S_S_S_S_fPiii,"",@"SHT_CUDA_INFO"
	.sectionflags	@""
	.align	4


	//----- nvinfo : EIATTR_CUDA_API_VERSION
	.align		4
        /*0000*/ 	.byte	0x04, 0x37
        /*0002*/ 	.short	(.L_79 - .L_78)
.L_78:
        /*0004*/ 	.word	0x00000082


	//----- nvinfo : EIATTR_KPARAM_INFO
	.align		4
.L_79:
        /*0008*/ 	.byte	0x04, 0x17
        /*000a*/ 	.short	(.L_81 - .L_80)
.L_80:
        /*000c*/ 	.word	0x00000000
        /*0010*/ 	.short	0x001b
        /*0012*/ 	.short	0x00d4
        /*0014*/ 	.byte	0x00, 0xf0, 0x11, 0x00


	//----- nvinfo : EIATTR_KPARAM_INFO
	.align		4
.L_81:
        /*0018*/ 	.byte	0x04, 0x17
        /*001a*/ 	.short	(.L_83 - .L_82)
.L_82:
        /*001c*/ 	.word	0x00000000
        /*0020*/ 	.short	0x001a
        /*0022*/ 	.short	0x00d0
        /*0024*/ 	.byte	0x00, 0xf0, 0x11, 0x00


	//----- nvinfo : EIATTR_KPARAM_INFO
	.align		4
.L_83:
        /*0028*/ 	.byte	0x04, 0x17
        /*002a*/ 	.short	(.L_85 - .L_84)
.L_84:
        /*002c*/ 	.word	0x00000000
        /*0030*/ 	.short	0x0019
        /*0032*/ 	.short	0x00c8
        /*0034*/ 	.byte	0x00, 0xf5, 0x21, 0x00


	//----- nvinfo : EIATTR_KPARAM_INFO
	.align		4
.L_85:
        /*0038*/ 	.byte	0x04, 0x17
        /*003a*/ 	.short	(.L_87 - .L_86)
.L_86:
        /*003c*/ 	.word	0x00000000
        /*0040*/ 	.short	0x0018
        /*0042*/ 	.short	0x00c0
        /*0044*/ 	.byte	0x00, 0xf0, 0x11, 0x00


	//----- nvinfo : EIATTR_KPARAM_INFO
	.align		4
.L_87:
        /*0048*/ 	.byte	0x04, 0x17
        /*004a*/ 	.short	(.L_89 - .L_88)
.L_88:
        /*004c*/ 	.word	0x00000000
        /*0050*/ 	.short	0x0017
        /*0052*/ 	.short	0x00b8
        /*0054*/ 	.byte	0x00, 0xf5, 0x21, 0x00


	//----- nvinfo : EIATTR_KPARAM_INFO
	.align		4
.L_89:
        /*0058*/ 	.byte	0x04, 0x17
        /*005a*/ 	.short	(.L_91 - .L_90)
.L_90:
        /*005c*/ 	.word	0x00000000
        /*0060*/ 	.short	0x0016
        /*0062*/ 	.short	0x00b0
        /*0064*/ 	.byte	0x00, 0xf5, 0x21, 0x00


	//----- nvinfo : EIATTR_KPARAM_INFO
	.align		4
.L_91:
        /*0068*/ 	.byte	0x04, 0x17
        /*006a*/ 	.short	(.L_93 - .L_92)
.L_92:
        /*006c*/ 	.word	0x00000000
        /*0070*/ 	.short	0x0015
        /*0072*/ 	.short	0x00a8
        /*0074*/ 	.byte	0x00, 0xf5, 0x21, 0x00


	//----- nvinfo : EIATTR_KPARAM_INFO
	.align		4
.L_93:
        /*0078*/ 	.byte	0x04, 0x17
        /*007a*/ 	.short	(.L_95 - .L_94)
.L_94:
        /*007c*/ 	.word	0x00000000
        /*0080*/ 	.short	0x0014
        /*0082*/ 	.short	0x00a0
        /*0084*/ 	.byte	0x00, 0xf5, 0x21, 0x00


	//----- nvinfo : EIATTR_KPARAM_INFO
	.align		4
.L_95:
        /*0088*/ 	.byte	0x04, 0x17
        /*008a*/ 	.short	(.L_97 - .L_96)
.L_96:
        /*008c*/ 	.word	0x00000000
        /*0090*/ 	.short	0x0013
        /*0092*/ 	.short	0x0098
        /*0094*/ 	.byte	0x00, 0xf5, 0x21, 0x00


	//----- nvinfo : EIATTR_KPARAM_INFO
	.align		4
.L_97:
        /*0098*/ 	.byte	0x04, 0x17
        /*009a*/ 	.short	(.L_99 - .L_98)
.L_98:
        /*009c*/ 	.word	0x00000000
        /*00a0*/ 	.short	0x0012
        /*00a2*/ 	.short	0x0090
        /*00a4*/ 	.byte	0x00, 0xf5, 0x21, 0x00


	//----- nvinfo : EIATTR_KPARAM_INFO
	.align		4
.L_99:
        /*00a8*/ 	.byte	0x04, 0x17
        /*00aa*/ 	.short	(.L_101 - .L_100)
.L_100:
        /*00ac*/ 	.word	0x00000000
        /*00b0*/ 	.short	0x0011
        /*00b2*/ 	.short	0x0088
        /*00b4*/ 	.byte	0x00, 0xf5, 0x21, 0x00


	//----- nvinfo : EIATTR_KPARAM_INFO
	.align		4
.L_101:
        /*00b8*/ 	.byte	0x04, 0x17
        /*00ba*/ 	.short	(.L_103 - .L_102)
.L_102:
        /*00bc*/ 	.word	0x00000000
        /*00c0*/ 	.short	0x0010
        /*00c2*/ 	.short	0x0080
        /*00c4*/ 	.byte	0x00, 0xf5, 0x21, 0x00


	//----- nvinfo : EIATTR_KPARAM_INFO
	.align		4
.L_103:
        /*00c8*/ 	.byte	0x04, 0x17
        /*00ca*/ 	.short	(.L_105 - .L_104)
.L_104:
        /*00cc*/ 	.word	0x00000000
        /*00d0*/ 	.short	0x000f
        /*00d2*/ 	.short	0x0078
        /*00d4*/ 	.byte	0x00, 0xf5, 0x21, 0x00


	//----- nvinfo : EIATTR_KPARAM_INFO
	.align		4
.L_105:
        /*00d8*/ 	.byte	0x04, 0x17
        /*00da*/ 	.short	(.L_107 - .L_106)
.L_106:
        /*00dc*/ 	.word	0x00000000
        /*00e0*/ 	.short	0x000e
        /*00e2*/ 	.short	0x0070
        /*00e4*/ 	.byte	0x00, 0xf5, 0x21, 0x00


	//----- nvinfo : EIATTR_KPARAM_INFO
	.align		4
.L_107:
        /*00e8*/ 	.byte	0x04, 0x17
        /*00ea*/ 	.short	(.L_109 - .L_108)
.L_108:
        /*00ec*/ 	.word	0x00000000
        /*00f0*/ 	.short	0x000d
        /*00f2*/ 	.short	0x0068
        /*00f4*/ 	.byte	0x00, 0xf5, 0x21, 0x00


	//----- nvinfo : EIATTR_KPARAM_INFO
	.align		4
.L_109:
        /*00f8*/ 	.byte	0x04, 0x17
        /*00fa*/ 	.short	(.L_111 - .L_110)
.L_110:
        /*00fc*/ 	.word	0x00000000
        /*0100*/ 	.short	0x000c
        /*0102*/ 	.short	0x0060
        /*0104*/ 	.byte	0x00, 0xf5, 0x21, 0x00


	//----- nvinfo : EIATTR_KPARAM_INFO
	.align		4
.L_111:
        /*0108*/ 	.byte	0x04, 0x17
        /*010a*/ 	.short	(.L_113 - .L_112)
.L_112:
        /*010c*/ 	.word	0x00000000
        /*0110*/ 	.short	0x000b
        /*0112*/ 	.short	0x0058
        /*0114*/ 	.byte	0x00, 0xf5, 0x21, 0x00


	//----- nvinfo : EIATTR_KPARAM_INFO
	.align		4
.L_113:
        /*0118*/ 	.byte	0x04, 0x17
        /*011a*/ 	.short	(.L_115 - .L_114)
.L_114:
        /*011c*/ 	.word	0x00000000
        /*0120*/ 	.short	0x000a
        /*0122*/ 	.short	0x0050
        /*0124*/ 	.byte	0x00, 0xf5, 0x21, 0x00


	//----- nvinfo : EIATTR_KPARAM_INFO
	.align		4
.L_115:
        /*0128*/ 	.byte	0x04, 0x17
        /*012a*/ 	.short	(.L_117 - .L_116)
.L_116:
        /*012c*/ 	.word	0x00000000
        /*0130*/ 	.short	0x0009
        /*0132*/ 	.short	0x0048
        /*0134*/ 	.byte	0x00, 0xf5, 0x21, 0x00


	//----- nvinfo : EIATTR_KPARAM_INFO
	.align		4
.L_117:
        /*0138*/ 	.byte	0x04, 0x17
        /*013a*/ 	.short	(.L_119 - .L_118)
.L_118:
        /*013c*/ 	.word	0x00000000
        /*0140*/ 	.short	0x0008
        /*0142*/ 	.short	0x0040
        /*0144*/ 	.byte	0x00, 0xf5, 0x21, 0x00


	//----- nvinfo : EIATTR_KPARAM_INFO
	.align		4
.L_119:
        /*0148*/ 	.byte	0x04, 0x17
        /*014a*/ 	.short	(.L_121 - .L_120)
.L_120:
        /*014c*/ 	.word	0x00000000
        /*0150*/ 	.short	0x0007
        /*0152*/ 	.short	0x0038
        /*0154*/ 	.byte	0x00, 0xf5, 0x21, 0x00


	//----- nvinfo : EIATTR_KPARAM_INFO
	.align		4
.L_121:
        /*0158*/ 	.byte	0x04, 0x17
        /*015a*/ 	.short	(.L_123 - .L_122)
.L_122:
        /*015c*/ 	.word	0x00000000
        /*0160*/ 	.short	0x0006
        /*0162*/ 	.short	0x0030
        /*0164*/ 	.byte	0x00, 0xf5, 0x21, 0x00


	//----- nvinfo : EIATTR_KPARAM_INFO
	.align		4
.L_123:
        /*0168*/ 	.byte	0x04, 0x17
        /*016a*/ 	.short	(.L_125 - .L_124)
.L_124:
        /*016c*/ 	.word	0x00000000
        /*0170*/ 	.short	0x0005
        /*0172*/ 	.short	0x0028
        /*0174*/ 	.byte	0x00, 0xf5, 0x21, 0x00


	//----- nvinfo : EIATTR_KPARAM_INFO
	.align		4
.L_125:
        /*0178*/ 	.byte	0x04, 0x17
        /*017a*/ 	.short	(.L_127 - .L_126)
.L_126:
        /*017c*/ 	.word	0x00000000
        /*0180*/ 	.short	0x0004
        /*0182*/ 	.short	0x0020
        /*0184*/ 	.byte	0x00, 0xf5, 0x21, 0x00


	//----- nvinfo : EIATTR_KPARAM_INFO
	.align		4
.L_127:
        /*0188*/ 	.byte	0x04, 0x17
        /*018a*/ 	.short	(.L_129 - .L_128)
.L_128:
        /*018c*/ 	.word	0x00000000
        /*0190*/ 	.short	0x0003
        /*0192*/ 	.short	0x0018
        /*0194*/ 	.byte	0x00, 0xf5, 0x21, 0x00


	//----- nvinfo : EIATTR_KPARAM_INFO
	.align		4
.L_129:
        /*0198*/ 	.byte	0x04, 0x17
        /*019a*/ 	.short	(.L_131 - .L_130)
.L_130:
        /*019c*/ 	.word	0x00000000
        /*01a0*/ 	.short	0x0002
        /*01a2*/ 	.short	0x0010
        /*01a4*/ 	.byte	0x00, 0xf5, 0x21, 0x00


	//----- nvinfo : EIATTR_KPARAM_INFO
	.align		4
.L_131:
        /*01a8*/ 	.byte	0x04, 0x17
        /*01aa*/ 	.short	(.L_133 - .L_132)
.L_132:
        /*01ac*/ 	.word	0x00000000
        /*01b0*/ 	.short	0x0001
        /*01b2*/ 	.short	0x0008
        /*01b4*/ 	.byte	0x00, 0xf5, 0x21, 0x00


	//----- nvinfo : EIATTR_KPARAM_INFO
	.align		4
.L_133:
        /*01b8*/ 	.byte	0x04, 0x17
        /*01ba*/ 	.short	(.L_135 - .L_134)
.L_134:
        /*01bc*/ 	.word	0x00000000
        /*01c0*/ 	.short	0x0000
        /*01c2*/ 	.short	0x0000
        /*01c4*/ 	.byte	0x00, 0xf5, 0x21, 0x00


	//----- nvinfo : EIATTR_SPARSE_MMA_MASK
	.align		4
.L_135:
        /*01c8*/ 	.byte	0x03, 0x50
        /*01ca*/ 	.short	0x0000


	//----- nvinfo : EIATTR_MAXREG_COUNT
	.align		4
        /*01cc*/ 	.byte	0x03, 0x1b
        /*01ce*/ 	.short	0x00ff


	//----- nvinfo : EIATTR_NUM_BARRIERS
	.align		4
        /*01d0*/ 	.byte	0x02, 0x4c
        /*01d2*/ 	.byte	0x01
	.zero		1


	//----- nvinfo : EIATTR_MERCURY_ISA_VERSION
	.align		4
        /*01d4*/ 	.byte	0x03, 0x5f
        /*01d6*/ 	.short	0x0101


	//----- nvinfo : EIATTR_VRC_CTA_INIT_COUNT
	.align		4
        /*01d8*/ 	.byte	0x02, 0x4a
	.zero		1
	.zero		1


	//----- nvinfo : EIATTR_EXIT_INSTR_OFFSETS
	.align		4
        /*01dc*/ 	.byte	0x04, 0x1c
        /*01de*/ 	.short	(.L_137 - .L_136)


	//   ....[0]....
.L_136:
        /*01e0*/ 	.word	0x00001de0


	//   ....[1]....
        /*01e4*/ 	.word	0x00001e50


	//----- nvinfo : EIATTR_CRS_STACK_SIZE
	.align		4
.L_137:
        /*01e8*/ 	.byte	0x04, 0x1e
        /*01ea*/ 	.short	(.L_139 - .L_138)
.L_138:
        /*01ec*/ 	.word	0x00000000


	//----- nvinfo : EIATTR_CBANK_PARAM_SIZE
	.align		4
.L_139:
        /*01f0*/ 	.byte	0x03, 0x19
        /*01f2*/ 	.short	0x00d8


	//----- nvinfo : EIATTR_PARAM_CBANK
	.align		4
        /*01f4*/ 	.byte	0x04, 0x0a
        /*01f6*/ 	.short	(.L_141 - .L_140)
	.align		4
.L_140:
        /*01f8*/ 	.word	index@(.nv.constant0._Z15update_mountainPfS_S_S_S_S_S_S_S_S_S_S_S_S_S_S_S_S_S_S_S_S_S_S_fPiii)
        /*01fc*/ 	.short	0x0380
        /*01fe*/ 	.short	0x00d8


	//----- nvinfo : EIATTR_SW_WAR
	.align		4
.L_141:
        /*0200*/ 	.byte	0x04, 0x36
        /*0202*/ 	.short	(.L_143 - .L_142)
.L_142:
        /*0204*/ 	.word	0x00000008
.L_143:


//--------------------- .nv.callgraph             --------------------------
	.section	.nv.callgraph,"",@"SHT_CUDA_CALLGRAPH"
	.align	4
	.sectionentsize	8
	.align		4
        /*0000*/ 	.word	0x00000000
	.align		4
        /*0004*/ 	.word	0xffffffff
	.align		4
        /*0008*/ 	.word	0x00000000
	.align		4
        /*000c*/ 	.word	0xfffffffe
	.align		4
        /*0010*/ 	.word	0x00000000
	.align		4
        /*0014*/ 	.word	0xfffffffd
	.align		4
        /*0018*/ 	.word	0x00000000
	.align		4
        /*001c*/ 	.word	0xfffffffc


//--------------------- .text._Z13update_valleyPfS_S_S_S_S_S_S_S_S_S_S_S_S_S_S_S_S_S_S_S_S_S_S_fPiii --------------------------
	.section	.text._Z13update_valleyPfS_S_S_S_S_S_S_S_S_S_S_S_S_S_S_S_S_S_S_S_S_S_S_fPiii,"ax",@progbits
	.align	128
        .global         _Z13update_valleyPfS_S_S_S_S_S_S_S_S_S_S_S_S_S_S_S_S_S_S_S_S_S_S_fPiii
        .type           _Z13update_valleyPfS_S_S_S_S_S_S_S_S_S_S_S_S_S_S_S_S_S_S_S_S_S_S_fPiii,@function
        .size           _Z13update_valleyPfS_S_S_S_S_S_S_S_S_S_S_S_S_S_S_S_S_S_S_S_S_S_S_fPiii,(.L_x_34 - _Z13update_valleyPfS_S_S_S_S_S_S_S_S_S_S_S_S_S_S_S_S_S_S_S_S_S_S_fPiii)
        .other          _Z13update_valleyPfS_S_S_S_S_S_S_S_S_S_S_S_S_S_S_S_S_S_S_S_S_S_S_fPiii,@"STO_CUDA_ENTRY STV_DEFAULT"
_Z13update_valleyPfS_S_S_S_S_S_S_S_S_S_S_S_S_S_S_S_S_S_S_S_S_S_S_fPiii:
.text._Z13update_valleyPfS_S_S_S_S_S_S_S_S_S_S_S_S_S_S_S_S_S_S_S_S_S_S_fPiii:
[----:B------:R-:W-:Y:S08]  /*0000*/  LDC R1, c[0x0][0x37c] ;  /* 0x0000df00ff017b82 */ /* 0x000ff00000000800 */
[----:B------:R-:W0:Y:S01]  /*0010*/  S2UR UR6, SR_CTAID.X ;  /* 0x00000000000679c3 */ /* 0x000e220000002500 */
[----:B------:R-:W0:Y:S01]  /*0020*/  LDCU.64 UR4, c[0x0][0x448] ;  /* 0x00008900ff0477ac */ /* 0x000e220008000a00 */
[----:B------:R-:W1:Y:S01]  /*0030*/  LDCU.64 UR14, c[0x0][0x358] ;  /* 0x00006b00ff0e77ac */ /* 0x000e620008000a00 */
[----:B------:R-:W2:Y:S05]  /*0040*/  S2R R57, SR_TID.X ;  /* 0x0000000000397919 */ /* 0x000eaa0000002100 */
[----:B------:R-:W3:Y:S08]  /*0050*/  LDC.64 R2, c[0x0][0x398] ;  /* 0x0000e600ff027b82 */ /* 0x000ef00000000a00 */
[----:B------:R-:W4:Y:S01]  /*0060*/  LDC.64 R4, c[0x0][0x3a0] ;  /* 0x0000e800ff047b82 */ /* 0x000f220000000a00 */
[----:B0-----:R-:W-:-:S07]  /*0070*/  UIMAD.WIDE.U32 UR4, UR6, 0x4, UR4 ;  /* 0x00000004060478a5 */ /* 0x001fce000f8e0004 */
[----:B------:R-:W0:Y:S01]  /*0080*/  LDC.64 R6, c[0x0][0x3a8] ;  /* 0x0000ea00ff067b82 */ /* 0x000e220000000a00 */
[----:B------:R-:W-:Y:S02]  /*0090*/  MOV R14, UR4 ;  /* 0x00000004000e7c02 */ /* 0x000fe40008000f00 */
[----:B------:R-:W-:-:S05]  /*00a0*/  MOV R15, UR5 ;  /* 0x00000005000f7c02 */ /* 0x000fca0008000f00 */
[----:B------:R-:W5:Y:S01]  /*00b0*/  LDC.64 R8, c[0x0][0x380] ;  /* 0x0000e000ff087b82 */ /* 0x000f620000000a00 */
[----:B-1----:R-:W3:Y:S01]  /*00c0*/  LDG.E R14, desc[UR14][R14.64] ;  /* 0x0000000e0e0e7981 */ /* 0x002ee2000c1e1900 */
[----:B--2---:R-:W-:-:S06]  /*00d0*/  ISETP.NE.AND P0, PT, R57, 0x1ff, PT ;  /* 0x000001ff3900780c */ /* 0x004fcc0003f05270 */
[----:B------:R-:W1:Y:S08]  /*00e0*/  LDC.64 R10, c[0x0][0x388] ;  /* 0x0000e200ff0a7b82 */ /* 0x000e700000000a00 */
[----:B------:R-:W2:Y:S08]  /*00f0*/  LDC.64 R12, c[0x0][0x390] ;  /* 0x0000e400ff0c7b82 */ /* 0x000eb00000000a00 */
[----:B------:R-:W2:Y:S01]  /*0100*/  S2UR UR11, SR_CgaCtaId ;  /* 0x00000000000b79c3 */ /* 0x000ea20000008800 */
[----:B------:R-:W-:-:S07]  /*0110*/  UMOV UR6, 0x400 ;  /* 0x0000040000067882 */ /* 0x000fce0000000000 */
[----:B------:R-:W2:Y:S08]  /*0120*/  LDC.64 R18, c[0x0][0x3b0] ;  /* 0x0000ec00ff127b82 */ /* 0x000eb00000000a00 */
[----:B------:R-:W2:Y:S08]  /*0130*/  LDC.64 R44, c[0x0][0x3f8] ;  /* 0x0000fe00ff2c7b82 */ /* 0x000eb00000000a00 */
[----:B------:R-:W2:Y:S08]  /*0140*/  LDC.64 R48, c[0x0][0x428] ;  /* 0x00010a00ff307b82 */ /* 0x000eb00000000a00 */
[----:B------:R-:W2:Y:S08]  /*0150*/  LDC.64 R46, c[0x0][0x3e8] ;  /* 0x0000fa00ff2e7b82 */ /* 0x000eb00000000a00 */
[----:B------:R-:W2:Y:S08]  /*0160*/  LDC.64 R38, c[0x0][0x408] ;  /* 0x00010200ff267b82 */ /* 0x000eb00000000a00 */
[----:B------:R-:W2:Y:S01]  /*0170*/  LDC.64 R40, c[0x0][0x438] ;  /* 0x00010e00ff287b82 */ /* 0x000ea20000000a00 */
[----:B---3--:R-:W-:-:S04]  /*0180*/  IADD3 R55, PT, PT, R14, R57, RZ ;  /* 0x000000390e377210 */ /* 0x008fc80007ffe0ff */
[C---:B------:R-:W-:Y:S01]  /*0190*/  @!P0 IADD3 R17, PT, PT, R55.reuse, 0x1, RZ ;  /* 0x0000000137118810 */ /* 0x040fe20007ffe0ff */
[----:B------:R-:W-:-:S04]  /*01a0*/  IMAD.WIDE.U32 R20, R55, 0x4, R2 ;  /* 0x0000000437147825 */ /* 0x000fc800078e0002 */
[C---:B----4-:R-:W-:Y:S01]  /*01b0*/  IMAD.WIDE.U32 R22, R55.reuse, 0x4, R4 ;  /* 0x0000000437167825 */ /* 0x050fe200078e0004 */
[----:B------:R-:W3:Y:S03]  /*01c0*/  LDG.E R15, desc[UR14][R20.64] ;  /* 0x0000000e140f7981 */ /* 0x000ee6000c1e1900 */
[C---:B0-----:R-:W-:Y:S01]  /*01d0*/  IMAD.WIDE.U32 R24, R55.reuse, 0x4, R6 ;  /* 0x0000000437187825 */ /* 0x041fe200078e0006 */
[----:B------:R-:W4:Y:S03]  /*01e0*/  LDG.E R32, desc[UR14][R22.64] ;  /* 0x0000000e16207981 */ /* 0x000f26000c1e1900 */
[C---:B-----5:R-:W-:Y:S01]  /*01f0*/  IMAD.WIDE.U32 R26, R55.reuse, 0x4, R8 ;  /* 0x00000004371a7825 */ /* 0x060fe200078e0008 */
[----:B------:R-:W5:Y:S03]  /*0200*/  LDG.E R33, desc[UR14][R24.64] ;  /* 0x0000000e18217981 */ /* 0x000f66000c1e1900 */
[C---:B-1----:R-:W-:Y:S01]  /*0210*/  IMAD.WIDE.U32 R28, R55.reuse, 0x4, R10 ;  /* 0x00000004371c7825 */ /* 0x042fe200078e000a */
[----:B------:R-:W5:Y:S03]  /*0220*/  LDG.E R34, desc[UR14][R26.64] ;  /* 0x0000000e1a227981 */ /* 0x000f66000c1e1900 */
[----:B--2---:R-:W-:Y:S01]  /*0230*/  IMAD.WIDE.U32 R30, R55, 0x4, R12 ;  /* 0x00000004371e7825 */ /* 0x004fe200078e000c */
[----:B------:R-:W2:Y:S03]  /*0240*/  LDG.E R35, desc[UR14][R28.64] ;  /* 0x0000000e1c237981 */ /* 0x000ea6000c1e1900 */
[C---:B------:R-:W-:Y:S01]  /*0250*/  @!P0 IMAD.WIDE.U32 R2, R17.reuse, 0x4, R2 ;  /* 0x0000000411028825 */ /* 0x040fe200078e0002 */
[----:B------:R-:W2:Y:S03]  /*0260*/  LDG.E R37, desc[UR14][R30.64] ;  /* 0x0000000e1e257981 */ /* 0x000ea6000c1e1900 */
[----:B------:R-:W-:-:S02]  /*0270*/  @!P0 IMAD.WIDE.U32 R4, R17, 0x4, R4 ;  /* 0x0000000411048825 */ /* 0x000fc400078e0004 */
[----:B------:R-:W2:Y:S02]  /*0280*/  @!P0 LDG.E R2, desc[UR14][R2.64] ;  /* 0x0000000e02028981 */ /* 0x000ea4000c1e1900 */
[C---:B------:R-:W-:Y:S02]  /*0290*/  @!P0 IMAD.WIDE.U32 R6, R17.reuse, 0x4, R6 ;  /* 0x0000000411068825 */ /* 0x040fe400078e0006 */
[----:B------:R-:W2:Y:S02]  /*02a0*/  @!P0 LDG.E R36, desc[UR14][R4.64] ;  /* 0x0000000e04248981 */ /* 0x000ea4000c1e1900 */
[C---:B------:R-:W-:Y:S02]  /*02b0*/  @!P0 IMAD.WIDE.U32 R8, R17.reuse, 0x4, R8 ;  /* 0x0000000411088825 */ /* 0x040fe400078e0008 */
[----:B------:R-:W2:Y:S02]  /*02c0*/  @!P0 LDG.E R42, desc[UR14][R6.64] ;  /* 0x0000000e062a8981 */ /* 0x000ea4000c1e1900 */
[----:B------:R-:W-:-:S02]  /*02d0*/  @!P0 IMAD.WIDE.U32 R10, R17, 0x4, R10 ;  /* 0x00000004110a8825 */ /* 0x000fc400078e000a */
[----:B------:R-:W2:Y:S02]  /*02e0*/  @!P0 LDG.E R58, desc[UR14][R8.64] ;  /* 0x0000000e083a8981 */ /* 0x000ea4000c1e1900 */
[----:B------:R-:W-:Y:S01]  /*02f0*/  @!P0 IMAD.WIDE.U32 R12, R17, 0x4, R12 ;  /* 0x00000004110c8825 */ /* 0x000fe200078e000c */
[----:B------:R-:W-:Y:S01]  /*0300*/  ULEA UR12, UR11, UR6, 0x18 ;  /* 0x000000060b0c7291 */ /* 0x000fe2000f8ec0ff */
[----:B------:R-:W2:Y:S01]  /*0310*/  @!P0 LDG.E R59, desc[UR14][R10.64] ;  /* 0x0000000e0a3b8981 */ /* 0x000ea2000c1e1900 */
[----:B------:R-:W-:Y:S01]  /*0320*/  UIADD3 UR7, UPT, UPT, UR6, 0x804, URZ ;  /* 0x0000080406077890 */ /* 0x000fe2000fffe0ff */
[----:B------:R-:W-:Y:S01]  /*0330*/  IADD3 R0, PT, PT, R14, 0x1fc, RZ ;  /* 0x000001fc0e007810 */ /* 0x000fe20007ffe0ff */
[----:B------:R-:W-:Y:S01]  /*0340*/  UIADD3 UR8, UPT, UPT, UR6, 0x1008, URZ ;  /* 0x0000100806087890 */ /* 0x000fe2000fffe0ff */
[----:B------:R0:W2:Y:S01]  /*0350*/  @!P0 LDG.E R56, desc[UR14][R12.64] ;  /* 0x0000000e0c388981 */ /* 0x0000a2000c1e1900 */
[----:B------:R-:W-:Y:S02]  /*0360*/  UIADD3 UR9, UPT, UPT, UR6, 0x180c, URZ ;  /* 0x0000180c06097890 */ /* 0x000fe4000fffe0ff */
[----:B------:R-:W-:Y:S01]  /*0370*/  UIADD3 UR10, UPT, UPT, UR6, 0x2010, URZ ;  /* 0x00002010060a7890 */ /* 0x000fe2000fffe0ff */
[----:B------:R-:W1:Y:S01]  /*0380*/  LDC.64 R16, c[0x0][0x3c8] ;  /* 0x0000f200ff107b82 */ /* 0x000e620000000a00 */
[----:B------:R-:W-:-:S04]  /*0390*/  UIADD3 UR6, UPT, UPT, UR6, 0x2814, URZ ;  /* 0x0000281406067890 */ /* 0x000fc8000fffe0ff */
[----:B------:R-:W-:Y:S01]  /*03a0*/  ULEA UR6, UR11, UR6, 0x18 ;  /* 0x000000060b067291 */ /* 0x000fe2000f8ec0ff */
[----:B------:R-:W-:Y:S02]  /*03b0*/  ISETP.GT.U32.AND P1, PT, R55, R0, PT ;  /* 0x000000003700720c */ /* 0x000fe40003f24070 */
[----:B------:R-:W-:Y:S01]  /*03c0*/  IADD3 R0, PT, PT, R14, 0x4, RZ ;  /* 0x000000040e007810 */ /* 0x000fe20007ffe0ff */
[----:B------:R-:W-:Y:S01]  /*03d0*/  ULEA UR7, UR11, UR7, 0x18 ;  /* 0x000000070b077291 */ /* 0x000fe2000f8ec0ff */
[----:B------:R-:W-:Y:S01]  /*03e0*/  LEA R54, R57, UR12, 0x2 ;  /* 0x0000000c39367c11 */ /* 0x000fe2000f8e10ff */
[----:B------:R-:W-:Y:S01]  /*03f0*/  ULEA UR8, UR11, UR8, 0x18 ;  /* 0x000000080b087291 */ /* 0x000fe2000f8ec0ff */
[----:B------:R-:W-:Y:S01]  /*0400*/  ISETP.GE.U32.AND P2, PT, R55, R0, !P1 ;  /* 0x000000003700720c */ /* 0x000fe20004f46070 */
[----:B0-----:R-:W0:Y:S01]  /*0410*/  LDC.64 R12, c[0x0][0x3b8] ;  /* 0x0000ee00ff0c7b82 */ /* 0x001e220000000a00 */
[----:B------:R-:W-:Y:S02]  /*0420*/  LEA R0, R57, UR6, 0x2 ;  /* 0x0000000639007c11 */ /* 0x000fe4000f8e10ff */
[----:B------:R-:W1:Y:S01]  /*0430*/  LDCU UR6, c[0x0][0x450] ;  /* 0x00008a00ff0677ac */ /* 0x000e620008000800 */
[----:B------:R-:W-:-:S04]  /*0440*/  ULEA UR9, UR11, UR9, 0x18 ;  /* 0x000000090b097291 */ /* 0x000fc8000f8ec0ff */
[----:B------:R-:W0:Y:S01]  /*0450*/  LDC.64 R10, c[0x0][0x3d0] ;  /* 0x0000f400ff0a7b82 */ /* 0x000e220000000a00 */
[----:B------:R-:W-:Y:S01]  /*0460*/  ULEA UR10, UR11, UR10, 0x18 ;  /* 0x0000000a0b0a7291 */ /* 0x000fe2000f8ec0ff */
[C---:B------:R-:W-:Y:S02]  /*0470*/  LEA R53, R57.reuse, UR7, 0x2 ;  /* 0x0000000739357c11 */ /* 0x040fe4000f8e10ff */
[C---:B------:R-:W-:Y:S02]  /*0480*/  LEA R52, R57.reuse, UR8, 0x2 ;  /* 0x0000000839347c11 */ /* 0x040fe4000f8e10ff */
[C---:B------:R-:W-:Y:S02]  /*0490*/  LEA R51, R57.reuse, UR9, 0x2 ;  /* 0x0000000939337c11 */ /* 0x040fe4000f8e10ff */
[----:B------:R-:W-:Y:S01]  /*04a0*/  LEA R50, R57, UR10, 0x2 ;  /* 0x0000000a39327c11 */ /* 0x000fe2000f8e10ff */
[----:B------:R-:W0:Y:S01]  /*04b0*/  LDC.64 R8, c[0x0][0x418] ;  /* 0x00010600ff087b82 */ /* 0x000e220000000a00 */
[----:B------:R-:W-:Y:S01]  /*04c0*/  IADD3 R14, PT, PT, R14, 0x3, RZ ;  /* 0x000000030e0e7810 */ /* 0x000fe20007ffe0ff */
[----:B-1----:R-:W-:-:S03]  /*04d0*/  UIADD3 UR6, UPT, UPT, UR6, 0x2, URZ ;  /* 0x0000000206067890 */ /* 0x002fc6000fffe0ff */
[----:B------:R-:W-:-:S03]  /*04e0*/  ISETP.GE.U32.AND P1, PT, R55, R14, !P1 ;  /* 0x0000000e3700720c */ /* 0x000fc60004f26070 */
[----:B------:R-:W1:Y:S08]  /*04f0*/  LDC.64 R6, c[0x0][0x3c0] ;  /* 0x0000f000ff067b82 */ /* 0x000e700000000a00 */
[----:B------:R-:W1:Y:S01]  /*0500*/  LDC.64 R4, c[0x0][0x3d8] ;  /* 0x0000f600ff047b82 */ /* 0x000e620000000a00 */
[----:B------:R-:W-:Y:S01]  /*0510*/  BSSY.RECONVERGENT B0, `(.L_x_0) ;  /* 0x0000050000007945 */ /* 0x000fe20003800200 */
[----:B------:R-:W-:-:S04]  /*0520*/  IMAD.WIDE.U32 R18, R57, 0x4, R18 ;  /* 0x0000000439127825 */ /* 0x000fc800078e0012 */
[----:B------:R-:W-:-:S04]  /*0530*/  IMAD.WIDE.U32 R16, R57, 0x4, R16 ;  /* 0x0000000439107825 */ /* 0x000fc800078e0010 */
[----:B0-----:R-:W-:-:S04]  /*0540*/  IMAD.WIDE.U32 R12, R57, 0x4, R12 ;  /* 0x00000004390c7825 */ /* 0x001fc800078e000c */
[----:B------:R-:W-:-:S04]  /*0550*/  IMAD.WIDE.U32 R10, R57, 0x4, R10 ;  /* 0x00000004390a7825 */ /* 0x000fc800078e000a */
[----:B------:R-:W-:-:S04]  /*0560*/  IMAD.WIDE.U32 R8, R57, 0x4, R8 ;  /* 0x0000000439087825 */ /* 0x000fc800078e0008 */
[----:B-1----:R-:W-:-:S04]  /*0570*/  IMAD.WIDE.U32 R6, R57, 0x4, R6 ;  /* 0x0000000439067825 */ /* 0x002fc800078e0006 */
[----:B------:R-:W-:-:S04]  /*0580*/  IMAD.WIDE.U32 R4, R57, 0x4, R4 ;  /* 0x0000000439047825 */ /* 0x000fc800078e0004 */
[----:B------:R-:W-:-:S04]  /*0590*/  IMAD.WIDE.U32 R44, R57, 0x4, R44 ;  /* 0x00000004392c7825 */ /* 0x000fc800078e002c */
[----:B------:R-:W-:-:S04]  /*05a0*/  IMAD.WIDE.U32 R48, R57, 0x4, R48 ;  /* 0x0000000439307825 */ /* 0x000fc800078e0030 */
[----:B------:R-:W-:-:S04]  /*05b0*/  IMAD.WIDE.U32 R46, R57, 0x4, R46 ;  /* 0x00000004392e7825 */ /* 0x000fc800078e002e */
[----:B------:R-:W-:-:S04]  /*05c0*/  IMAD.WIDE.U32 R38, R57, 0x4, R38 ;  /* 0x0000000439267825 */ /* 0x000fc800078e0026 */
[----:B------:R-:W-:Y:S01]  /*05d0*/  IMAD.WIDE.U32 R40, R57, 0x4, R40 ;  /* 0x0000000439287825 */ /* 0x000fe200078e0028 */
[----:B---3--:R0:W-:Y:S04]  /*05e0*/  STS [R54], R15 ;  /* 0x0000000f36007388 */ /* 0x0081e80000000800 */
[----:B----4-:R-:W-:Y:S04]  /*05f0*/  STS [R53], R32 ;  /* 0x0000002035007388 */ /* 0x010fe80000000800 */
[----:B-----5:R1:W-:Y:S01]  /*0600*/  STS [R52], R33 ;  /* 0x0000002134007388 */ /* 0x0203e20000000800 */
[----:B0-----:R-:W0:Y:S03]  /*0610*/  LDC.64 R14, c[0x0][0x410] ;  /* 0x00010400ff0e7b82 */ /* 0x001e260000000a00 */
[----:B------:R-:W-:Y:S04]  /*0620*/  STS [R51], R34 ;  /* 0x0000002233007388 */ /* 0x000fe80000000800 */
[----:B--2---:R2:W-:Y:S01]  /*0630*/  STS [R50], R35 ;  /* 0x0000002332007388 */ /* 0x0045e20000000800 */
[----:B-1----:R-:W1:Y:S03]  /*0640*/  LDC.64 R32, c[0x0][0x400] ;  /* 0x00010000ff207b82 */ /* 0x002e660000000a00 */
[----:B------:R-:W-:Y:S04]  /*0650*/  STS [R0], R37 ;  /* 0x0000002500007388 */ /* 0x000fe80000000800 */
[----:B------:R3:W-:Y:S01]  /*0660*/  @!P0 STS [UR12+0x800], R2 ;  /* 0x00080002ff008988 */ /* 0x0007e2000800080c */
[----:B--2---:R-:W2:Y:S03]  /*0670*/  LDC.64 R34, c[0x0][0x430] ;  /* 0x00010c00ff227b82 */ /* 0x004ea60000000a00 */
[----:B------:R4:W-:Y:S04]  /*0680*/  @!P0 STS [UR12+0x1004], R36 ;  /* 0x00100424ff008988 */ /* 0x0009e8000800080c */
[----:B------:R5:W-:Y:S01]  /*0690*/  @!P0 STS [UR12+0x1808], R42 ;  /* 0x0018082aff008988 */ /* 0x000be2000800080c */
[----:B---3--:R-:W3:Y:S03]  /*06a0*/  LDC.64 R2, c[0x0][0x3e0] ;  /* 0x0000f800ff027b82 */ /* 0x008ee60000000a00 */
[----:B------:R5:W-:Y:S04]  /*06b0*/  @!P0 STS [UR12+0x200c], R58 ;  /* 0x00200c3aff008988 */ /* 0x000be8000800080c */
[----:B------:R0:W-:Y:S01]  /*06c0*/  @!P0 STS [UR12+0x2810], R59 ;  /* 0x0028103bff008988 */ /* 0x0001e2000800080c */
[----:B----4-:R-:W4:Y:S03]  /*06d0*/  LDC.64 R36, c[0x0][0x3f0] ;  /* 0x0000fc00ff247b82 */ /* 0x010f260000000a00 */
[----:B------:R0:W-:Y:S01]  /*06e0*/  @!P0 STS [UR12+0x3014], R56 ;  /* 0x00301438ff008988 */ /* 0x0001e2000800080c */
[----:B------:R-:W-:-:S04]  /*06f0*/  ISETP.GT.U32.AND P0, PT, R55, UR6, PT ;  /* 0x0000000637007c0c */ /* 0x000fc8000bf04070 */
[----:B-----5:R-:W5:Y:S01]  /*0700*/  LDC.64 R42, c[0x0][0x420] ;  /* 0x00010800ff2a7b82 */ /* 0x020f620000000a00 */
[----:B------:R-:W-:-:S04]  /*0710*/  ISETP.GT.U32.AND P0, PT, R55, 0x4, !P0 ;  /* 0x000000043700780c */ /* 0x000fc80004704070 */
[----:B------:R-:W-:Y:S02]  /*0720*/  PLOP3.LUT P2, PT, P0, P2, PT, 0x80, 0x8 ;  /* 0x000000000008781c */ /* 0x000fe40000745070 */
[----:B------:R-:W-:Y:S02]  /*0730*/  MOV R58, UR4 ;  /* 0x00000004003a7c02 */ /* 0x000fe40008000f00 */
[----:B0-----:R-:W-:Y:S01]  /*0740*/  MOV R59, UR5 ;  /* 0x00000005003b7c02 */ /* 0x001fe20008000f00 */
[----:B------:R-:W-:Y:S01]  /*0750*/  IMAD.WIDE.U32 R14, R57, 0x4, R14 ;  /* 0x00000004390e7825 */ /* 0x000fe200078e000e */
[----:B------:R-:W-:-:S03]  /*0760*/  PLOP3.LUT P1, PT, P0, P1, PT, 0x80, 0x8 ;  /* 0x000000000008781c */ /* 0x000fc60000723070 */
[----:B---3--:R-:W-:-:S04]  /*0770*/  IMAD.WIDE.U32 R2, R57, 0x4, R2 ;  /* 0x0000000439027825 */ /* 0x008fc800078e0002 */
[----:B-1----:R-:W-:-:S04]  /*0780*/  IMAD.WIDE.U32 R32, R57, 0x4, R32 ;  /* 0x0000000439207825 */ /* 0x002fc800078e0020 */
[----:B--2---:R-:W-:-:S04]  /*0790*/  IMAD.WIDE.U32 R34, R57, 0x4, R34 ;  /* 0x0000000439227825 */ /* 0x004fc800078e0022 */
[----:B----4-:R-:W-:-:S04]  /*07a0*/  IMAD.WIDE.U32 R36, R57, 0x4, R36 ;  /* 0x0000000439247825 */ /* 0x010fc800078e0024 */
[----:B-----5:R-:W-:Y:S01]  /*07b0*/  IMAD.WIDE.U32 R42, R57, 0x4, R42 ;  /* 0x00000004392a7825 */ /* 0x020fe200078e002a */
[----:B------:R-:W-:Y:S06]  /*07c0*/  @!P2 BRA `(.L_x_1) ;  /* 0x000000000090a947 */ /* 0x000fec0003800000 */
[----:B------:R-:W2:Y:S01]  /*07d0*/  LDG.E R66, desc[UR14][R14.64] ;  /* 0x0000000e0e427981 */ /* 0x000ea2000c1e1900 */
[----:B------:R-:W0:Y:S03]  /*07e0*/  LDCU UR6, c[0x0][0x440] ;  /* 0x00008800ff0677ac */ /* 0x000e260008000800 */
[----:B------:R-:W3:Y:S04]  /*07f0*/  LDG.E R64, desc[UR14][R16.64] ;  /* 0x0000000e10407981 */ /* 0x000ee8000c1e1900 */
[----:B------:R-:W4:Y:S04]  /*0800*/  LDG.E R62, desc[UR14][R18.64] ;  /* 0x0000000e123e7981 */ /* 0x000f28000c1e1900 */
[----:B------:R-:W-:Y:S04]  /*0810*/  LDS R56, [R52] ;  /* 0x0000000034387984 */ /* 0x000fe80000000800 */
[----:B------:R-:W1:Y:S04]  /*0820*/  LDS R61, [R53+-0x4] ;  /* 0xfffffc00353d7984 */ /* 0x000e680000000800 */
[----:B------:R-:W5:Y:S04]  /*0830*/  LDG.E R57, desc[UR14][R8.64] ;  /* 0x0000000e08397981 */ /* 0x000f68000c1e1900 */
[----:B------:R-:W4:Y:S04]  /*0840*/  LDS R63, [R51] ;  /* 0x00000000333f7984 */ /* 0x000f280000000800 */
[----:B------:R-:W5:Y:S01]  /*0850*/  LDG.E R60, desc[UR14][R10.64] ;  /* 0x0000000e0a3c7981 */ /* 0x000f62000c1e1900 */
[----:B-1----:R-:W-:-:S04]  /*0860*/  FADD R61, R56, R61 ;  /* 0x0000003d383d7221 */ /* 0x002fc80000000000 */
[----:B--2---:R-:W-:Y:S02]  /*0870*/  FADD R65, R61, R66 ;  /* 0x000000423d417221 */ /* 0x004fe40000000000 */
[----:B------:R-:W2:Y:S02]  /*0880*/  LDG.E R61, desc[UR14][R12.64] ;  /* 0x0000000e0c3d7981 */ /* 0x000ea4000c1e1900 */
[----:B---3--:R-:W-:-:S04]  /*0890*/  FMUL R64, R64, R65 ;  /* 0x0000004140407220 */ /* 0x008fc80000400000 */
[----:B0-----:R-:W-:-:S04]  /*08a0*/  FMUL R65, R64, UR6 ;  /* 0x0000000640417c20 */ /* 0x001fc80008400000 */
[----:B----4-:R-:W-:Y:S02]  /*08b0*/  FFMA R66, R62, R63, R65 ;  /* 0x0000003f3e427223 */ /* 0x010fe40000000041 */
[----:B------:R-:W3:Y:S04]  /*08c0*/  LDG.E R63, desc[UR14][R42.64] ;  /* 0x0000000e2a3f7981 */ /* 0x000ee8000c1e1900 */
[----:B------:R-:W-:Y:S04]  /*08d0*/  STS [R51], R66 ;  /* 0x0000004233007388 */ /* 0x000fe80000000800 */
[----:B------:R-:W-:Y:S04]  /*08e0*/  LDS R64, [R54] ;  /* 0x0000000036407984 */ /* 0x000fe80000000800 */
[----:B------:R-:W0:Y:S04]  /*08f0*/  LDS R65, [R52+-0x4] ;  /* 0xfffffc0034417984 */ /* 0x000e280000000800 */
[----:B------:R-:W4:Y:S01]  /*0900*/  LDG.E R62, desc[UR14][R4.64] ;  /* 0x0000000e043e7981 */ /* 0x000f22000c1e1900 */
[----:B0-----:R-:W-:-:S03]  /*0910*/  FADD R68, R64, R65 ;  /* 0x0000004140447221 */ /* 0x001fc60000000000 */
[----:B------:R-:W4:Y:S01]  /*0920*/  LDG.E R64, desc[UR14][R6.64] ;  /* 0x0000000e06407981 */ /* 0x000f22000c1e1900 */
[----:B-----5:R-:W-:-:S03]  /*0930*/  FADD R57, R68, R57 ;  /* 0x0000003944397221 */ /* 0x020fc60000000000 */
[----:B------:R-:W2:Y:S01]  /*0940*/  LDS R68, [R50] ;  /* 0x0000000032447984 */ /* 0x000ea20000000800 */
[----:B------:R-:W-:-:S04]  /*0950*/  FMUL R57, R60, R57 ;  /* 0x000000393c397220 */ /* 0x000fc80000400000 */
[----:B------:R-:W-:-:S04]  /*0960*/  FMUL R60, R57, UR6 ;  /* 0x00000006393c7c20 */ /* 0x000fc80008400000 */
[----:B--2---:R-:W-:-:S05]  /*0970*/  FFMA R61, R61, R68, R60 ;  /* 0x000000443d3d7223 */ /* 0x004fca000000003c */
[----:B------:R-:W-:Y:S04]  /*0980*/  STS [R50], R61 ;  /* 0x0000003d32007388 */ /* 0x000fe80000000800 */
[----:B------:R-:W0:Y:S04]  /*0990*/  LDS R65, [R54+-0x4] ;  /* 0xfffffc0036417984 */ /* 0x000e280000000800 */
[----:B------:R-:W1:Y:S01]  /*09a0*/  LDS R57, [R0] ;  /* 0x0000000000397984 */ /* 0x000e620000000800 */
[----:B0-----:R-:W-:-:S04]  /*09b0*/  FADD R56, R56, R65 ;  /* 0x0000004138387221 */ /* 0x001fc80000000000 */
[----:B---3--:R-:W-:-:S04]  /*09c0*/  FADD R63, R56, R63 ;  /* 0x0000003f383f7221 */ /* 0x008fc80000000000 */
[----:B----4-:R-:W-:-:S04]  /*09d0*/  FMUL R62, R62, R63 ;  /* 0x0000003f3e3e7220 */ /* 0x010fc80000400000 */
[----:B------:R-:W-:-:S04]  /*09e0*/  FMUL R63, R62, UR6 ;  /* 0x000000063e3f7c20 */ /* 0x000fc80008400000 */
[----:B-1----:R-:W-:-:S05]  /*09f0*/  FFMA R57, R64, R57, R63 ;  /* 0x0000003940397223 */ /* 0x002fca000000003f */
[----:B------:R0:W-:Y:S02]  /*0a00*/  STS [R0], R57 ;  /* 0x0000003900007388 */ /* 0x0001e40000000800 */
.L_x_1:
[----:B------:R-:W-:Y:S05]  /*0a10*/  BSYNC.RECONVERGENT B0 ;  /* 0x0000000000007941 */ /* 0x000fea0003800200 */
.L_x_0:
[----:B------:R-:W-:Y:S06]  /*0a20*/  BAR.SYNC.DEFER_BLOCKING 0x0 ;  /* 0x0000000000007b1d */ /* 0x000fec0000010000 */
[----:B------:R-:W-:Y:S04]  /*0a30*/  BSSY.RECONVERGENT B0, `(.L_x_2) ;  /* 0x0000027000007945 */ /* 0x000fe80003800200 */
[----:B------:R-:W-:Y:S05]  /*0a40*/  @!P1 BRA `(.L_x_3) ;  /* 0x0000000000949947 */ /* 0x000fea0003800000 */
[----:B------:R-:W2:Y:S01]  /*0a50*/  LDG.E R64, desc[UR14][R48.64] ;  /* 0x0000000e30407981 */ /* 0x000ea2000c1e1900 */
[----:B------:R-:W1:Y:S03]  /*0a60*/  LDCU UR6, c[0x0][0x440] ;  /* 0x00008800ff0677ac */ /* 0x000e660008000800 */
[----:B------:R-:W3:Y:S04]  /*0a70*/  LDG.E R63, desc[UR14][R44.64] ;  /* 0x0000000e2c3f7981 */ /* 0x000ee8000c1e1900 */
[----:B------:R-:W4:Y:S04]  /*0a80*/  LDG.E R61, desc[UR14][R2.64] ;  /* 0x0000000e023d7981 */ /* 0x000f28000c1e1900 */
[----:B------:R-:W-:Y:S04]  /*0a90*/  LDS R62, [R0] ;  /* 0x00000000003e7984 */ /* 0x000fe80000000800 */
[----:B------:R-:W5:Y:S04]  /*0aa0*/  LDS R65, [R50+0x4] ;  /* 0x0000040032417984 */ /* 0x000f680000000800 */
[----:B------:R-:W4:Y:S04]  /*0ab0*/  LDG.E R56, desc[UR14][R34.64] ;  /* 0x0000000e22387981 */ /* 0x000f28000c1e1900 */
[----:B0-----:R-:W4:Y:S04]  /*0ac0*/  LDG.E R57, desc[UR14][R32.64] ;  /* 0x0000000e20397981 */ /* 0x001f28000c1e1900 */
[----:B------:R-:W4:Y:S01]  /*0ad0*/  LDG.E R60, desc[UR14][R46.64] ;  /* 0x0000000e2e3c7981 */ /* 0x000f22000c1e1900 */
[----:B-----5:R-:W-:-:S03]  /*0ae0*/  FADD R65, R62, R65 ;  /* 0x000000413e417221 */ /* 0x020fc60000000000 */
[----:B------:R-:W4:Y:S01]  /*0af0*/  LDS R62, [R54] ;  /* 0x00000000363e7984 */ /* 0x000f220000000800 */
[----:B--2---:R-:W-:-:S04]  /*0b00*/  FADD R64, R65, R64 ;  /* 0x0000004041407221 */ /* 0x004fc80000000000 */
[----:B---3--:R-:W-:Y:S02]  /*0b10*/  FMUL R65, R63, R64 ;  /* 0x000000403f417220 */ /* 0x008fe40000400000 */
[----:B------:R-:W2:Y:S04]  /*0b20*/  LDG.E R63, desc[UR14][R40.64] ;  /* 0x0000000e283f7981 */ /* 0x000ea8000c1e1900 */
[----:B------:R-:W3:Y:S01]  /*0b30*/  LDG.E R64, desc[UR14][R38.64] ;  /* 0x0000000e26407981 */ /* 0x000ee2000c1e1900 */
[----:B-1----:R-:W-:-:S04]  /*0b40*/  FMUL R66, R65, UR6 ;  /* 0x0000000641427c20 */ /* 0x002fc80008400000 */
[----:B----4-:R-:W-:Y:S02]  /*0b50*/  FFMA R65, R61, R62, R66 ;  /* 0x0000003e3d417223 */ /* 0x010fe40000000042 */
[----:B------:R-:W4:Y:S04]  /*0b60*/  LDG.E R61, desc[UR14][R36.64] ;  /* 0x0000000e243d7981 */ /* 0x000f28000c1e1900 */
[----:B------:R-:W-:Y:S04]  /*0b70*/  STS [R54], R65 ;  /* 0x0000004136007388 */ /* 0x000fe80000000800 */
[----:B------:R-:W-:Y:S04]  /*0b80*/  LDS R62, [R51] ;  /* 0x00000000333e7984 */ /* 0x000fe80000000800 */
[----:B------:R-:W0:Y:S02]  /*0b90*/  LDS R67, [R0+0x4] ;  /* 0x0000040000437984 */ /* 0x000e240000000800 */
[----:B0-----:R-:W-:-:S02]  /*0ba0*/  FADD R69, R62, R67 ;  /* 0x000000433e457221 */ /* 0x001fc40000000000 */
[----:B------:R-:W0:Y:S02]  /*0bb0*/  LDS R67, [R53] ;  /* 0x0000000035437984 */ /* 0x000e240000000800 */
[----:B------:R-:W-:-:S04]  /*0bc0*/  FADD R56, R69, R56 ;  /* 0x0000003845387221 */ /* 0x000fc80000000000 */
[----:B------:R-:W-:-:S04]  /*0bd0*/  FMUL R56, R57, R56 ;  /* 0x0000003839387220 */ /* 0x000fc80000400000 */
[----:B------:R-:W-:-:S04]  /*0be0*/  FMUL R57, R56, UR6 ;  /* 0x0000000638397c20 */ /* 0x000fc80008400000 */
[----:B0-----:R-:W-:-:S05]  /*0bf0*/  FFMA R60, R60, R67, R57 ;  /* 0x000000433c3c7223 */ /* 0x001fca0000000039 */
[----:B------:R-:W-:Y:S04]  /*0c00*/  STS [R53], R60 ;  /* 0x0000003c35007388 */ /* 0x000fe80000000800 */
[----:B------:R-:W-:Y:S04]  /*0c10*/  LDS R57, [R51+0x4] ;  /* 0x0000040033397984 */ /* 0x000fe80000000800 */
[----:B------:R-:W0:Y:S04]  /*0c20*/  LDS R62, [R50] ;  /* 0x00000000323e7984 */ /* 0x000e280000000800 */
[----:B------:R-:W4:Y:S01]  /*0c30*/  LDS R56, [R52] ;  /* 0x0000000034387984 */ /* 0x000f220000000800 */
[----:B0-----:R-:W-:-:S04]  /*0c40*/  FADD R62, R57, R62 ;  /* 0x0000003e393e7221 */ /* 0x001fc80000000000 */
[----:B--2---:R-:W-:-:S04]  /*0c50*/  FADD R63, R62, R63 ;  /* 0x0000003f3e3f7221 */ /* 0x004fc80000000000 */
[----:B---3--:R-:W-:-:S04]  /*0c60*/  FMUL R63, R64, R63 ;  /* 0x0000003f403f7220 */ /* 0x008fc80000400000 */
[----:B------:R-:W-:-:S04]  /*0c70*/  FMUL R62, R63, UR6 ;  /* 0x000000063f3e7c20 */ /* 0x000fc80008400000 */
[----:B----4-:R-:W-:-:S05]  /*0c80*/  FFMA R61, R61, R56, R62 ;  /* 0x000000383d3d7223 */ /* 0x010fca000000003e */
[----:B------:R1:W-:Y:S02]  /*0c90*/  STS [R52], R61 ;  /* 0x0000003d34007388 */ /* 0x0003e40000000800 */
.L_x_3:
[----:B------:R-:W-:Y:S05]  /*0ca0*/  BSYNC.RECONVERGENT B0 ;  /* 0x0000000000007941 */ /* 0x000fea0003800200 */
.L_x_2:
[----:B------:R-:W-:Y:S06]  /*0cb0*/  BAR.SYNC.DEFER_BLOCKING 0x0 ;  /* 0x0000000000007b1d */ /* 0x000fec0000010000 */
[----:B------:R-:W2:Y:S01]  /*0cc0*/  LDG.E R58, desc[UR14][R58.64] ;  /* 0x0000000e3a3a7981 */ /* 0x000ea2000c1e1900 */
[----:B0-----:R-:W-:Y:S01]  /*0cd0*/  MOV R57, UR5 ;  /* 0x0000000500397c02 */ /* 0x001fe20008000f00 */
[----:B------:R-:W-:Y:S01]  /*0ce0*/  BSSY.RECONVERGENT B0, `(.L_x_4) ;  /* 0x000002f000007945 */ /* 0x000fe20003800200 */
[C---:B--2---:R-:W-:Y:S02]  /*0cf0*/  IADD3 R60, PT, PT, R58.reuse, 0x1fd, RZ ;  /* 0x000001fd3a3c7810 */ /* 0x044fe40007ffe0ff */
[----:B------:R-:W-:-:S02]  /*0d00*/  IADD3 R56, PT, PT, R58, 0x3, RZ ;  /* 0x000000033a387810 */ /* 0x000fc40007ffe0ff */
[C---:B------:R-:W-:Y:S02]  /*0d10*/  ISETP.GT.U32.AND P1, PT, R55.reuse, R60, PT ;  /* 0x0000003c3700720c */ /* 0x040fe40003f24070 */
[----:B------:R-:W-:Y:S02]  /*0d20*/  IADD3 R60, PT, PT, R58, 0x2, RZ ;  /* 0x000000023a3c7810 */ /* 0x000fe40007ffe0ff */
[C---:B------:R-:W-:Y:S02]  /*0d30*/  ISETP.GE.U32.AND P2, PT, R55.reuse, R56, !P1 ;  /* 0x000000383700720c */ /* 0x040fe40004f46070 */
[----:B------:R-:W-:Y:S02]  /*0d40*/  ISETP.GE.U32.AND P1, PT, R55, R60, !P1 ;  /* 0x0000003c3700720c */ /* 0x000fe40004f26070 */
[----:B------:R-:W-:Y:S02]  /*0d50*/  PLOP3.LUT P2, PT, P0, P2, PT, 0x80, 0x8 ;  /* 0x000000000008781c */ /* 0x000fe40000745070 */
[----:B------:R-:W-:-:S02]  /*0d60*/  MOV R56, UR4 ;  /* 0x0000000400387c02 */ /* 0x000fc40008000f00 */
[----:B------:R-:W-:-:S09]  /*0d70*/  PLOP3.LUT P1, PT, P0, P1, PT, 0x80, 0x8 ;  /* 0x000000000008781c */ /* 0x000fd20000723070 */
[----:B------:R-:W-:Y:S05]  /*0d80*/  @!P2 BRA `(.L_x_5) ;  /* 0x000000000090a947 */ /* 0x000fea0003800000 */
[----:B------:R-:W2:Y:S01]  /*0d90*/  LDG.E R66, desc[UR14][R14.64] ;  /* 0x0000000e0e427981 */ /* 0x000ea2000c1e1900 */
[----:B------:R-:W0:Y:S03]  /*0da0*/  LDCU UR6, c[0x0][0x440] ;  /* 0x00008800ff0677ac */ /* 0x000e260008000800 */
[----:B------:R-:W3:Y:S04]  /*0db0*/  LDG.E R64, desc[UR14][R16.64] ;  /* 0x0000000e10407981 */ /* 0x000ee8000c1e1900 */
[----:B------:R-:W4:Y:S04]  /*0dc0*/  LDG.E R62, desc[UR14][R18.64] ;  /* 0x0000000e123e7981 */ /* 0x000f28000c1e1900 */
[----:B------:R-:W-:Y:S04]  /*0dd0*/  LDS R58, [R52] ;  /* 0x00000000343a7984 */ /* 0x000fe80000000800 */
[----:B-1----:R-:W1:Y:S04]  /*0de0*/  LDS R61, [R53+-0x4] ;  /* 0xfffffc00353d7984 */ /* 0x002e680000000800 */
        /* <DEDUP_REMOVED lines=30> */
.L_x_5:
[----:B------:R-:W-:Y:S05]  /*0fd0*/  BSYNC.RECONVERGENT B0 ;  /* 0x0000000000007941 */ /* 0x000fea0003800200 */
.L_x_4:
[----:B------:R-:W-:Y:S06]  /*0fe0*/  BAR.SYNC.DEFER_BLOCKING 0x0 ;  /* 0x0000000000007b1d */ /* 0x000fec0000010000 */
[----:B------:R-:W-:Y:S04]  /*0ff0*/  BSSY.RECONVERGENT B0, `(.L_x_6) ;  /* 0x0000027000007945 */ /* 0x000fe80003800200 */
[----:B------:R-:W-:Y:S05]  /*1000*/  @!P1 BRA `(.L_x_7) ;  /* 0x0000000000949947 */ /* 0x000fea0003800000 */
[----:B------:R-:W2:Y:S01]  /*1010*/  LDG.E R64, desc[UR14][R48.64] ;  /* 0x0000000e30407981 */ /* 0x000ea2000c1e1900 */
[----:B------:R-:W3:Y:S03]  /*1020*/  LDCU UR6, c[0x0][0x440] ;  /* 0x00008800ff0677ac */ /* 0x000ee60008000800 */
[----:B------:R-:W4:Y:S04]  /*1030*/  LDG.E R63, desc[UR14][R44.64] ;  /* 0x0000000e2c3f7981 */ /* 0x000f28000c1e1900 */
[----:B-1----:R-:W5:Y:S04]  /*1040*/  LDG.E R61, desc[UR14][R2.64] ;  /* 0x0000000e023d7981 */ /* 0x002f68000c1e1900 */
[----:B------:R-:W-:Y:S04]  /*1050*/  LDS R62, [R0] ;  /* 0x00000000003e7984 */ /* 0x000fe80000000800 */
[----:B------:R-:W1:Y:S04]  /*1060*/  LDS R65, [R50+0x4] ;  /* 0x0000040032417984 */ /* 0x000e680000000800 */
[----:B------:R-:W5:Y:S04]  /*1070*/  LDG.E R58, desc[UR14][R34.64] ;  /* 0x0000000e223a7981 */ /* 0x000f68000c1e1900 */
[----:B0-----:R-:W5:Y:S04]  /*1080*/  LDG.E R59, desc[UR14][R32.64] ;  /* 0x0000000e203b7981 */ /* 0x001f68000c1e1900 */
[----:B------:R-:W5:Y:S01]  /*1090*/  LDG.E R60, desc[UR14][R46.64] ;  /* 0x0000000e2e3c7981 */ /* 0x000f62000c1e1900 */
[----:B-1----:R-:W-:-:S03]  /*10a0*/  FADD R65, R62, R65 ;  /* 0x000000413e417221 */ /* 0x002fc60000000000 */
[----:B------:R-:W5:Y:S01]  /*10b0*/  LDS R62, [R54] ;  /* 0x00000000363e7984 */ /* 0x000f620000000800 */
[----:B--2---:R-:W-:-:S04]  /*10c0*/  FADD R64, R65, R64 ;  /* 0x0000004041407221 */ /* 0x004fc80000000000 */
[----:B----4-:R-:W-:Y:S02]  /*10d0*/  FMUL R65, R63, R64 ;  /* 0x000000403f417220 */ /* 0x010fe40000400000 */
[----:B------:R-:W2:Y:S04]  /*10e0*/  LDG.E R63, desc[UR14][R40.64] ;  /* 0x0000000e283f7981 */ /* 0x000ea8000c1e1900 */
[----:B------:R-:W4:Y:S01]  /*10f0*/  LDG.E R64, desc[UR14][R38.64] ;  /* 0x0000000e26407981 */ /* 0x000f22000c1e1900 */
[----:B---3--:R-:W-:-:S04]  /*1100*/  FMUL R66, R65, UR6 ;  /* 0x0000000641427c20 */ /* 0x008fc80008400000 */
[----:B-----5:R-:W-:Y:S02]  /*1110*/  FFMA R65, R61, R62, R66 ;  /* 0x0000003e3d417223 */ /* 0x020fe40000000042 */
[----:B------:R-:W3:Y:S04]  /*1120*/  LDG.E R61, desc[UR14][R36.64] ;  /* 0x0000000e243d7981 */ /* 0x000ee8000c1e1900 */
        /* <DEDUP_REMOVED lines=12> */
[----:B------:R-:W3:Y:S01]  /*11f0*/  LDS R58, [R52] ;  /* 0x00000000343a7984 */ /* 0x000ee20000000800 */
[----:B0-----:R-:W-:-:S04]  /*1200*/  FADD R62, R59, R62 ;  /* 0x0000003e3b3e7221 */ /* 0x001fc80000000000 */
[----:B--2---:R-:W-:-:S04]  /*1210*/  FADD R63, R62, R63 ;  /* 0x0000003f3e3f7221 */ /* 0x004fc80000000000 */
[----:B----4-:R-:W-:-:S04]  /*1220*/  FMUL R63, R64, R63 ;  /* 0x0000003f403f7220 */ /* 0x010fc80000400000 */
[----:B------:R-:W-:-:S04]  /*1230*/  FMUL R62, R63, UR6 ;  /* 0x000000063f3e7c20 */ /* 0x000fc80008400000 */
[----:B---3--:R-:W-:-:S05]  /*1240*/  FFMA R61, R61, R58, R62 ;  /* 0x0000003a3d3d7223 */ /* 0x008fca000000003e */
[----:B------:R2:W-:Y:S02]  /*1250*/  STS [R52], R61 ;  /* 0x0000003d34007388 */ /* 0x0005e40000000800 */
.L_x_7:
[----:B------:R-:W-:Y:S05]  /*1260*/  BSYNC.RECONVERGENT B0 ;  /* 0x0000000000007941 */ /* 0x000fea0003800200 */
.L_x_6:
[----:B------:R-:W-:Y:S06]  /*1270*/  BAR.SYNC.DEFER_BLOCKING 0x0 ;  /* 0x0000000000007b1d */ /* 0x000fec0000010000 */
[----:B------:R-:W3:Y:S01]  /*1280*/  LDG.E R56, desc[UR14][R56.64] ;  /* 0x0000000e38387981 */ /* 0x000ee2000c1e1900 */
[----:B0-----:R-:W-:Y:S01]  /*1290*/  MOV R59, UR5 ;  /* 0x00000005003b7c02 */ /* 0x001fe20008000f00 */
[----:B------:R-:W-:Y:S01]  /*12a0*/  BSSY.RECONVERGENT B0, `(.L_x_8) ;  /* 0x000002f000007945 */ /* 0x000fe20003800200 */
[C---:B---3--:R-:W-:Y:S02]  /*12b0*/  IADD3 R60, PT, PT, R56.reuse, 0x1fe, RZ ;  /* 0x000001fe383c7810 */ /* 0x048fe40007ffe0ff */
        /* <DEDUP_REMOVED lines=9> */
[----:B------:R-:W3:Y:S01]  /*1350*/  LDG.E R66, desc[UR14][R14.64] ;  /* 0x0000000e0e427981 */ /* 0x000ee2000c1e1900 */
[----:B------:R-:W0:Y:S03]  /*1360*/  LDCU UR6, c[0x0][0x440] ;  /* 0x00008800ff0677ac */ /* 0x000e260008000800 */
[----:B------:R-:W4:Y:S04]  /*1370*/  LDG.E R64, desc[UR14][R16.64] ;  /* 0x0000000e10407981 */ /* 0x000f28000c1e1900 */
[----:B------:R-:W5:Y:S04]  /*1380*/  LDG.E R62, desc[UR14][R18.64] ;  /* 0x0000000e123e7981 */ /* 0x000f68000c1e1900 */
[----:B------:R-:W-:Y:S04]  /*1390*/  LDS R56, [R52] ;  /* 0x0000000034387984 */ /* 0x000fe80000000800 */
[----:B-12---:R-:W1:Y:S04]  /*13a0*/  LDS R61, [R53+-0x4] ;  /* 0xfffffc00353d7984 */ /* 0x006e680000000800 */
[----:B------:R-:W2:Y:S04]  /*13b0*/  LDG.E R57, desc[UR14][R8.64] ;  /* 0x0000000e08397981 */ /* 0x000ea8000c1e1900 */
[----:B------:R-:W5:Y:S04]  /*13c0*/  LDS R63, [R51] ;  /* 0x00000000333f7984 */ /* 0x000f680000000800 */
[----:B------:R-:W2:Y:S01]  /*13d0*/  LDG.E R60, desc[UR14][R10.64] ;  /* 0x0000000e0a3c7981 */ /* 0x000ea2000c1e1900 */
[----:B-1----:R-:W-:-:S04]  /*13e0*/  FADD R61, R56, R61 ;  /* 0x0000003d383d7221 */ /* 0x002fc80000000000 */
[----:B---3--:R-:W-:Y:S02]  /*13f0*/  FADD R65, R61, R66 ;  /* 0x000000423d417221 */ /* 0x008fe40000000000 */
[----:B------:R-:W3:Y:S02]  /*1400*/  LDG.E R61, desc[UR14][R12.64] ;  /* 0x0000000e0c3d7981 */ /* 0x000ee4000c1e1900 */
[----:B----4-:R-:W-:-:S04]  /*1410*/  FMUL R64, R64, R65 ;  /* 0x0000004140407220 */ /* 0x010fc80000400000 */
[----:B0-----:R-:W-:-:S04]  /*1420*/  FMUL R65, R64, UR6 ;  /* 0x0000000640417c20 */ /* 0x001fc80008400000 */
[----:B-----5:R-:W-:Y:S02]  /*1430*/  FFMA R66, R62, R63, R65 ;  /* 0x0000003f3e427223 */ /* 0x020fe40000000041 */
[----:B------:R-:W4:Y:S04]  /*1440*/  LDG.E R63, desc[UR14][R42.64] ;  /* 0x0000000e2a3f7981 */ /* 0x000f28000c1e1900 */
[----:B------:R-:W-:Y:S04]  /*1450*/  STS [R51], R66 ;  /* 0x0000004233007388 */ /* 0x000fe80000000800 */
[----:B------:R-:W-:Y:S04]  /*1460*/  LDS R64, [R54] ;  /* 0x0000000036407984 */ /* 0x000fe80000000800 */
[----:B------:R-:W0:Y:S04]  /*1470*/  LDS R65, [R52+-0x4] ;  /* 0xfffffc0034417984 */ /* 0x000e280000000800 */
[----:B------:R-:W5:Y:S01]  /*1480*/  LDG.E R62, desc[UR14][R4.64] ;  /* 0x0000000e043e7981 */ /* 0x000f62000c1e1900 */
[----:B0-----:R-:W-:-:S03]  /*1490*/  FADD R68, R64, R65 ;  /* 0x0000004140447221 */ /* 0x001fc60000000000 */
[----:B------:R-:W5:Y:S01]  /*14a0*/  LDG.E R64, desc[UR14][R6.64] ;  /* 0x0000000e06407981 */ /* 0x000f62000c1e1900 */
[----:B--2---:R-:W-:-:S03]  /*14b0*/  FADD R57, R68, R57 ;  /* 0x0000003944397221 */ /* 0x004fc60000000000 */
[----:B------:R-:W3:Y:S01]  /*14c0*/  LDS R68, [R50] ;  /* 0x0000000032447984 */ /* 0x000ee20000000800 */
[----:B------:R-:W-:-:S04]  /*14d0*/  FMUL R57, R60, R57 ;  /* 0x000000393c397220 */ /* 0x000fc80000400000 */
[----:B------:R-:W-:-:S04]  /*14e0*/  FMUL R60, R57, UR6 ;  /* 0x00000006393c7c20 */ /* 0x000fc80008400000 */
[----:B---3--:R-:W-:-:S05]  /*14f0*/  FFMA R61, R61, R68, R60 ;  /* 0x000000443d3d7223 */ /* 0x008fca000000003c */
[----:B------:R-:W-:Y:S04]  /*1500*/  STS [R50], R61 ;  /* 0x0000003d32007388 */ /* 0x000fe80000000800 */
[----:B------:R-:W0:Y:S04]  /*1510*/  LDS R65, [R54+-0x4] ;  /* 0xfffffc0036417984 */ /* 0x000e280000000800 */
[----:B------:R-:W1:Y:S01]  /*1520*/  LDS R57, [R0] ;  /* 0x0000000000397984 */ /* 0x000e620000000800 */
[----:B0-----:R-:W-:-:S04]  /*1530*/  FADD R56, R56, R65 ;  /* 0x0000004138387221 */ /* 0x001fc80000000000 */
[----:B----4-:R-:W-:-:S04]  /*1540*/  FADD R63, R56, R63 ;  /* 0x0000003f383f7221 */ /* 0x010fc80000000000 */
[----:B-----5:R-:W-:-:S04]  /*1550*/  FMUL R62, R62, R63 ;  /* 0x0000003f3e3e7220 */ /* 0x020fc80000400000 */
[----:B------:R-:W-:-:S04]  /*1560*/  FMUL R63, R62, UR6 ;  /* 0x000000063e3f7c20 */ /* 0x000fc80008400000 */
[----:B-1----:R-:W-:-:S05]  /*1570*/  FFMA R57, R64, R57, R63 ;  /* 0x0000003940397223 */ /* 0x002fca000000003f */
[----:B------:R0:W-:Y:S02]  /*1580*/  STS [R0], R57 ;  /* 0x0000003900007388 */ /* 0x0001e40000000800 */
.L_x_9:
[----:B------:R-:W-:Y:S05]  /*1590*/  BSYNC.RECONVERGENT B0 ;  /* 0x0000000000007941 */ /* 0x000fea0003800200 */
.L_x_8:
[----:B------:R-:W-:Y:S06]  /*15a0*/  BAR.SYNC.DEFER_BLOCKING 0x0 ;  /* 0x0000000000007b1d */ /* 0x000fec0000010000 */
[----:B------:R-:W-:Y:S04]  /*15b0*/  BSSY.RECONVERGENT B0, `(.L_x_10) ;  /* 0x0000027000007945 */ /* 0x000fe80003800200 */
[----:B------:R-:W-:Y:S05]  /*15c0*/  @!P1 BRA `(.L_x_11) ;  /* 0x0000000000949947 */ /* 0x000fea0003800000 */
[----:B------:R-:W3:Y:S01]  /*15d0*/  LDG.E R64, desc[UR14][R48.64] ;  /* 0x0000000e30407981 */ /* 0x000ee2000c1e1900 */
[----:B------:R-:W4:Y:S03]  /*15e0*/  LDCU UR6, c[0x0][0x440] ;  /* 0x00008800ff0677ac */ /* 0x000f260008000800 */
[----:B------:R-:W5:Y:S04]  /*15f0*/  LDG.E R63, desc[UR14][R44.64] ;  /* 0x0000000e2c3f7981 */ /* 0x000f68000c1e1900 */
[----:B-12---:R-:W2:Y:S04]  /*1600*/  LDG.E R61, desc[UR14][R2.64] ;  /* 0x0000000e023d7981 */ /* 0x006ea8000c1e1900 */
[----:B------:R-:W-:Y:S04]  /*1610*/  LDS R62, [R0] ;  /* 0x00000000003e7984 */ /* 0x000fe80000000800 */
[----:B------:R-:W1:Y:S04]  /*1620*/  LDS R65, [R50+0x4] ;  /* 0x0000040032417984 */ /* 0x000e680000000800 */
[----:B------:R-:W2:Y:S04]  /*1630*/  LDG.E R56, desc[UR14][R34.64] ;  /* 0x0000000e22387981 */ /* 0x000ea8000c1e1900 */
[----:B0-----:R-:W2:Y:S04]  /*1640*/  LDG.E R57, desc[UR14][R32.64] ;  /* 0x0000000e20397981 */ /* 0x001ea8000c1e1900 */
[----:B------:R-:W2:Y:S01]  /*1650*/  LDG.E R60, desc[UR14][R46.64] ;  /* 0x0000000e2e3c7981 */ /* 0x000ea2000c1e1900 */
[----:B-1----:R-:W-:-:S03]  /*1660*/  FADD R65, R62, R65 ;  /* 0x000000413e417221 */ /* 0x002fc60000000000 */
[----:B------:R-:W2:Y:S01]  /*1670*/  LDS R62, [R54] ;  /* 0x00000000363e7984 */ /* 0x000ea20000000800 */
[----:B---3--:R-:W-:-:S04]  /*1680*/  FADD R64, R65, R64 ;  /* 0x0000004041407221 */ /* 0x008fc80000000000 */
[----:B-----5:R-:W-:Y:S02]  /*1690*/  FMUL R65, R63, R64 ;  /* 0x000000403f417220 */ /* 0x020fe40000400000 */
[----:B------:R-:W3:Y:S04]  /*16a0*/  LDG.E R63, desc[UR14][R40.64] ;  /* 0x0000000e283f7981 */ /* 0x000ee8000c1e1900 */
[----:B------:R-:W5:Y:S01]  /*16b0*/  LDG.E R64, desc[UR14][R38.64] ;  /* 0x0000000e26407981 */ /* 0x000f62000c1e1900 */
[----:B----4-:R-:W-:-:S04]  /*16c0*/  FMUL R66, R65, UR6 ;  /* 0x0000000641427c20 */ /* 0x010fc80008400000 */
[----:B--2---:R-:W-:Y:S02]  /*16d0*/  FFMA R65, R61, R62, R66 ;  /* 0x0000003e3d417223 */ /* 0x004fe40000000042 */
[----:B------:R-:W2:Y:S04]  /*16e0*/  LDG.E R61, desc[UR14][R36.64] ;  /* 0x0000000e243d7981 */ /* 0x000ea8000c1e1900 */
        /* <DEDUP_REMOVED lines=12> */
[----:B------:R-:W2:Y:S01]  /*17b0*/  LDS R56, [R52] ;  /* 0x0000000034387984 */ /* 0x000ea20000000800 */
[----:B0-----:R-:W-:-:S04]  /*17c0*/  FADD R62, R57, R62 ;  /* 0x0000003e393e7221 */ /* 0x001fc80000000000 */
[----:B---3--:R-:W-:-:S04]  /*17d0*/  FADD R63, R62, R63 ;  /* 0x0000003f3e3f7221 */ /* 0x008fc80000000000 */
[----:B-----5:R-:W-:-:S04]  /*17e0*/  FMUL R63, R64, R63 ;  /* 0x0000003f403f7220 */ /* 0x020fc80000400000 */
[----:B------:R-:W-:-:S04]  /*17f0*/  FMUL R62, R63, UR6 ;  /* 0x000000063f3e7c20 */ /* 0x000fc80008400000 */
[----:B--2---:R-:W-:-:S05]  /*1800*/  FFMA R61, R61, R56, R62 ;  /* 0x000000383d3d7223 */ /* 0x004fca000000003e */
[----:B------:R3:W-:Y:S02]  /*1810*/  STS [R52], R61 ;  /* 0x0000003d34007388 */ /* 0x0007e40000000800 */
.L_x_11:
[----:B------:R-:W-:Y:S05]  /*1820*/  BSYNC.RECONVERGENT B0 ;  /* 0x0000000000007941 */ /* 0x000fea0003800200 */
.L_x_10:
[----:B------:R-:W-:Y:S06]  /*1830*/  BAR.SYNC.DEFER_BLOCKING 0x0 ;  /* 0x0000000000007b1d */ /* 0x000fec0000010000 */
[----:B------:R-:W4:Y:S01]  /*1840*/  LDG.E R58, desc[UR14][R58.64] ;  /* 0x0000000e3a3a7981 */ /* 0x000f22000c1e1900 */
[----:B0-----:R-:W-:Y:S01]  /*1850*/  MOV R57, UR5 ;  /* 0x0000000500397c02 */ /* 0x001fe20008000f00 */
[----:B------:R-:W-:Y:S01]  /*1860*/  BSSY.RECONVERGENT B0, `(.L_x_12) ;  /* 0x000002e000007945 */ /* 0x000fe20003800200 */
[C---:B----4-:R-:W-:Y:S02]  /*1870*/  IADD3 R60, PT, PT, R58.reuse, 0x1ff, RZ ;  /* 0x000001ff3a3c7810 */ /* 0x050fe40007ffe0ff */
[----:B------:R-:W-:-:S02]  /*1880*/  IADD3 R56, PT, PT, R58, 0x1, RZ ;  /* 0x000000013a387810 */ /* 0x000fc40007ffe0ff */
[----:B------:R-:W-:-:S04]  /*1890*/  ISETP.GT.U32.AND P1, PT, R55, R60, PT ;  /* 0x0000003c3700720c */ /* 0x000fc80003f24070 */
[C---:B------:R-:W-:Y:S02]  /*18a0*/  ISETP.GE.U32.AND P2, PT, R55.reuse, R56, !P1 ;  /* 0x000000383700720c */ /* 0x040fe40004f46070 */
[----:B------:R-:W-:Y:S02]  /*18b0*/  ISETP.GE.U32.AND P1, PT, R55, R58, !P1 ;  /* 0x0000003a3700720c */ /* 0x000fe40004f26070 */
[----:B------:R-:W-:Y:S02]  /*18c0*/  PLOP3.LUT P2, PT, P0, P2, PT, 0x80, 0x8 ;  /* 0x000000000008781c */ /* 0x000fe40000745070 */
[----:B------:R-:W-:Y:S02]  /*18d0*/  MOV R56, UR4 ;  /* 0x0000000400387c02 */ /* 0x000fe40008000f00 */
[----:B------:R-:W-:-:S09]  /*18e0*/  PLOP3.LUT P1, PT, P0, P1, PT, 0x80, 0x8 ;  /* 0x000000000008781c */ /* 0x000fd20000723070 */
[----:B------:R-:W-:Y:S05]  /*18f0*/  @!P2 BRA `(.L_x_13) ;  /* 0x000000000090a947 */ /* 0x000fea0003800000 */
[----:B------:R0:W4:Y:S01]  /*1900*/  LDG.E R14, desc[UR14][R14.64] ;  /* 0x0000000e0e0e7981 */ /* 0x000122000c1e1900 */
[----:B------:R-:W5:Y:S03]  /*1910*/  LDCU UR6, c[0x0][0x440] ;  /* 0x00008800ff0677ac */ /* 0x000f660008000800 */
[----:B------:R-:W2:Y:S04]  /*1920*/  LDG.E R16, desc[UR14][R16.64] ;  /* 0x0000000e10107981 */ /* 0x000ea8000c1e1900 */
[----:B------:R-:W3:Y:S04]  /*1930*/  LDG.E R18, desc[UR14][R18.64] ;  /* 0x0000000e12127981 */ /* 0x000ee8000c1e1900 */
[----:B------:R5:W3:Y:S04]  /*1940*/  LDG.E R8, desc[UR14][R8.64] ;  /* 0x0000000e08087981 */ /* 0x000ae8000c1e1900 */
[----:B------:R-:W3:Y:S04]  /*1950*/  LDG.E R10, desc[UR14][R10.64] ;  /* 0x0000000e0a0a7981 */ /* 0x000ee8000c1e1900 */
[----:B------:R-:W3:Y:S04]  /*1960*/  LDG.E R12, desc[UR14][R12.64] ;  /* 0x0000000e0c0c7981 */ /* 0x000ee8000c1e1900 */
[----:B------:R-:W3:Y:S04]  /*1970*/  LDG.E R42, desc[UR14][R42.64] ;  /* 0x0000000e2a2a7981 */ /* 0x000ee8000c1e1900 */
[----:B------:R-:W3:Y:S04]  /*1980*/  LDG.E R4, desc[UR14][R4.64] ;  /* 0x0000000e04047981 */ /* 0x000ee8000c1e1900 */
[----:B------:R1:W3:Y:S04]  /*1990*/  LDG.E R6, desc[UR14][R6.64] ;  /* 0x0000000e06067981 */ /* 0x0002e8000c1e1900 */
[----:B------:R-:W-:Y:S04]  /*19a0*/  LDS R58, [R52] ;  /* 0x00000000343a7984 */ /* 0x000fe80000000800 */
[----:B------:R-:W5:Y:S04]  /*19b0*/  LDS R59, [R53+-0x4] ;  /* 0xfffffc00353b7984 */ /* 0x000f680000000800 */
[----:B0-----:R-:W3:Y:S01]  /*19c0*/  LDS R15, [R51] ;  /* 0x00000000330f7984 */ /* 0x001ee20000000800 */
[----:B-----5:R-:W-:-:S04]  /*19d0*/  FADD R59, R58, R59 ;  /* 0x0000003b3a3b7221 */ /* 0x020fc80000000000 */
[----:B----4-:R-:W-:-:S04]  /*19e0*/  FADD R59, R59, R14 ;  /* 0x0000000e3b3b7221 */ /* 0x010fc80000000000 */
[----:B--2---:R-:W-:-:S04]  /*19f0*/  FMUL R16, R16, R59 ;  /* 0x0000003b10107220 */ /* 0x004fc80000400000 */
[----:B------:R-:W-:-:S04]  /*1a00*/  FMUL R9, R16, UR6 ;  /* 0x0000000610097c20 */ /* 0x000fc80008400000 */
[----:B---3--:R-:W-:-:S05]  /*1a10*/  FFMA R18, R18, R15, R9 ;  /* 0x0000000f12127223 */ /* 0x008fca0000000009 */
[----:B------:R-:W-:Y:S04]  /*1a20*/  STS [R51], R18 ;  /* 0x0000001233007388 */ /* 0x000fe80000000800 */
[----:B-1----:R-:W-:Y:S04]  /*1a30*/  LDS R7, [R54] ;  /* 0x0000000036077984 */ /* 0x002fe80000000800 */
[----:B------:R-:W0:Y:S04]  /*1a40*/  LDS R14, [R52+-0x4] ;  /* 0xfffffc00340e7984 */ /* 0x000e280000000800 */
[----:B------:R-:W1:Y:S01]  /*1a50*/  LDS R5, [R50] ;  /* 0x0000000032057984 */ /* 0x000e620000000800 */
[----:B0-----:R-:W-:-:S04]  /*1a60*/  FADD R7, R7, R14 ;  /* 0x0000000e07077221 */ /* 0x001fc80000000000 */
[----:B------:R-:W-:-:S04]  /*1a70*/  FADD R7, R7, R8 ;  /* 0x0000000807077221 */ /* 0x000fc80000000000 */
[----:B------:R-:W-:-:S04]  /*1a80*/  FMUL R7, R10, R7 ;  /* 0x000000070a077220 */ /* 0x000fc80000400000 */
[----:B------:R-:W-:-:S04]  /*1a90*/  FMUL R7, R7, UR6 ;  /* 0x0000000607077c20 */ /* 0x000fc80008400000 */
[----:B-1----:R-:W-:-:S05]  /*1aa0*/  FFMA R5, R12, R5, R7 ;  /* 0x000000050c057223 */ /* 0x002fca0000000007 */
[----:B------:R-:W-:Y:S04]  /*1ab0*/  STS [R50], R5 ;  /* 0x0000000532007388 */ /* 0x000fe80000000800 */
[----:B------:R-:W0:Y:S04]  /*1ac0*/  LDS R9, [R54+-0x4] ;  /* 0xfffffc0036097984 */ /* 0x000e280000000800 */
[----:B------:R-:W1:Y:S01]  /*1ad0*/  LDS R7, [R0] ;  /* 0x0000000000077984 */ /* 0x000e620000000800 */
[----:B0-----:R-:W-:-:S04]  /*1ae0*/  FADD R9, R58, R9 ;  /* 0x000000093a097221 */ /* 0x001fc80000000000 */
[----:B------:R-:W-:-:S04]  /*1af0*/  FADD R9, R9, R42 ;  /* 0x0000002a09097221 */ /* 0x000fc80000000000 */
[----:B------:R-:W-:-:S04]  /*1b00*/  FMUL R4, R4, R9 ;  /* 0x0000000904047220 */ /* 0x000fc80000400000 */
[----:B------:R-:W-:-:S04]  /*1b10*/  FMUL R9, R4, UR6 ;  /* 0x0000000604097c20 */ /* 0x000fc80008400000 */
[----:B-1----:R-:W-:-:S05]  /*1b20*/  FFMA R7, R6, R7, R9 ;  /* 0x0000000706077223 */ /* 0x002fca0000000009 */
[----:B------:R0:W-:Y:S02]  /*1b30*/  STS [R0], R7 ;  /* 0x0000000700007388 */ /* 0x0001e40000000800 */
.L_x_13:
[----:B------:R-:W-:Y:S05]  /*1b40*/  BSYNC.RECONVERGENT B0 ;  /* 0x0000000000007941 */ /* 0x000fea0003800200 */
.L_x_12:
[----:B------:R-:W-:Y:S06]  /*1b50*/  BAR.SYNC.DEFER_BLOCKING 0x0 ;  /* 0x0000000000007b1d */ /* 0x000fec0000010000 */
[----:B------:R-:W-:Y:S04]  /*1b60*/  BSSY.RECONVERGENT B0, `(.L_x_14) ;  /* 0x0000027000007945 */ /* 0x000fe80003800200 */
[----:B------:R-:W-:Y:S05]  /*1b70*/  @!P1 BRA `(.L_x_15) ;  /* 0x0000000000949947 */ /* 0x000fea0003800000 */
[----:B------:R-:W4:Y:S01]  /*1b80*/  LDG.E R49, desc[UR14][R48.64] ;  /* 0x0000000e30317981 */ /* 0x000f22000c1e1900 */
[----:B------:R-:W5:Y:S03]  /*1b90*/  LDCU UR6, c[0x0][0x440] ;  /* 0x00008800ff0677ac */ /* 0x000f660008000800 */
[----:B------:R-:W2:Y:S04]  /*1ba0*/  LDG.E R44, desc[UR14][R44.64] ;  /* 0x0000000e2c2c7981 */ /* 0x000ea8000c1e1900 */
[----:B------:R5:W3:Y:S04]  /*1bb0*/  LDG.E R2, desc[UR14][R2.64] ;  /* 0x0000000e02027981 */ /* 0x000ae8000c1e1900 */
[----:B------:R-:W3:Y:S04]  /*1bc0*/  LDG.E R35, desc[UR14][R34.64] ;  /* 0x0000000e22237981 */ /* 0x000ee8000c1e1900 */
[----:B------:R-:W3:Y:S04]  /*1bd0*/  LDG.E R32, desc[UR14][R32.64] ;  /* 0x0000000e20207981 */ /* 0x000ee8000c1e1900 */
[----:B------:R-:W3:Y:S04]  /*1be0*/  LDG.E R46, desc[UR14][R46.64] ;  /* 0x0000000e2e2e7981 */ /* 0x000ee8000c1e1900 */
[----:B------:R-:W3:Y:S04]  /*1bf0*/  LDG.E R41, desc[UR14][R40.64] ;  /* 0x0000000e28297981 */ /* 0x000ee8000c1e1900 */
[----:B------:R-:W3:Y:S04]  /*1c00*/  LDG.E R38, desc[UR14][R38.64] ;  /* 0x0000000e26267981 */ /* 0x000ee8000c1e1900 */
[----:B------:R-:W3:Y:S04]  /*1c10*/  LDG.E R36, desc[UR14][R36.64] ;  /* 0x0000000e24247981 */ /* 0x000ee8000c1e1900 */
[----:B------:R-:W-:Y:S04]  /*1c20*/  LDS R4, [R0] ;  /* 0x0000000000047984 */ /* 0x000fe80000000800 */
[----:B0-----:R-:W0:Y:S04]  /*1c30*/  LDS R7, [R50+0x4] ;  /* 0x0000040032077984 */ /* 0x001e280000000800 */
[----:B------:R-:W3:Y:S01]  /*1c40*/  LDS R5, [R54] ;  /* 0x0000000036057984 */ /* 0x000ee20000000800 */
[----:B0-----:R-:W-:-:S04]  /*1c50*/  FADD R4, R4, R7 ;  /* 0x0000000704047221 */ /* 0x001fc80000000000 */
[----:B----4-:R-:W-:-:S04]  /*1c60*/  FADD R49, R4, R49 ;  /* 0x0000003104317221 */ /* 0x010fc80000000000 */
[----:B--2---:R-:W-:-:S04]  /*1c70*/  FMUL R44, R44, R49 ;  /* 0x000000312c2c7220 */ /* 0x004fc80000400000 */
[----:B-----5:R-:W-:-:S04]  /*1c80*/  FMUL R3, R44, UR6 ;  /* 0x000000062c037c20 */ /* 0x020fc80008400000 */
[----:B---3--:R-:W-:-:S05]  /*1c90*/  FFMA R3, R2, R5, R3 ;  /* 0x0000000502037223 */ /* 0x008fca0000000003 */
[----:B------:R-:W-:Y:S04]  /*1ca0*/  STS [R54], R3 ;  /* 0x0000000336007388 */ /* 0x000fe80000000800 */
[----:B------:R-:W-:Y:S04]  /*1cb0*/  LDS R2, [R51] ;  /* 0x0000000033027984 */ /* 0x000fe80000000800 */
[----:B------:R-:W0:Y:S04]  /*1cc0*/  LDS R7, [R0+0x4] ;  /* 0x0000040000077984 */ /* 0x000e280000000800 */
[----:B------:R-:W2:Y:S01]  /*1cd0*/  LDS R5, [R53] ;  /* 0x0000000035057984 */ /* 0x000ea20000000800 */
[----:B0-----:R-:W-:-:S04]  /*1ce0*/  FADD R2, R2, R7 ;  /* 0x0000000702027221 */ /* 0x001fc80000000000 */
[----:B------:R-:W-:-:S04]  /*1cf0*/  FADD R35, R2, R35 ;  /* 0x0000002302237221 */ /* 0x000fc80000000000 */
[----:B------:R-:W-:-:S04]  /*1d00*/  FMUL R32, R32, R35 ;  /* 0x0000002320207220 */ /* 0x000fc80000400000 */
[----:B------:R-:W-:-:S04]  /*1d10*/  FMUL R7, R32, UR6 ;  /* 0x0000000620077c20 */ /* 0x000fc80008400000 */
[----:B--2---:R-:W-:-:S05]  /*1d20*/  FFMA R46, R46, R5, R7 ;  /* 0x000000052e2e7223 */ /* 0x004fca0000000007 */
[----:B------:R-:W-:Y:S04]  /*1d30*/  STS [R53], R46 ;  /* 0x0000002e35007388 */ /* 0x000fe80000000800 */
[----:B------:R-:W-:Y:S04]  /*1d40*/  LDS R2, [R51+0x4] ;  /* 0x0000040033027984 */ /* 0x000fe80000000800 */
[----:B------:R-:W0:Y:S04]  /*1d50*/  LDS R5, [R50] ;  /* 0x0000000032057984 */ /* 0x000e280000000800 */
[----:B------:R-:W2:Y:S01]  /*1d60*/  LDS R3, [R52] ;  /* 0x0000000034037984 */ /* 0x000ea20000000800 */
[----:B0-----:R-:W-:-:S04]  /*1d70*/  FADD R2, R2, R5 ;  /* 0x0000000502027221 */ /* 0x001fc80000000000 */
[----:B------:R-:W-:-:S04]  /*1d80*/  FADD R41, R2, R41 ;  /* 0x0000002902297221 */ /* 0x000fc80000000000 */
[----:B------:R-:W-:-:S04]  /*1d90*/  FMUL R38, R38, R41 ;  /* 0x0000002926267220 */ /* 0x000fc80000400000 */
[----:B------:R-:W-:-:S04]  /*1da0*/  FMUL R5, R38, UR6 ;  /* 0x0000000626057c20 */ /* 0x000fc80008400000 */
[----:B--2---:R-:W-:-:S05]  /*1db0*/  FFMA R3, R36, R3, R5 ;  /* 0x0000000324037223 */ /* 0x004fca0000000005 */
[----:B------:R4:W-:Y:S02]  /*1dc0*/  STS [R52], R3 ;  /* 0x0000000334007388 */ /* 0x0009e40000000800 */
.L_x_15:
[----:B------:R-:W-:Y:S05]  /*1dd0*/  BSYNC.RECONVERGENT B0 ;  /* 0x0000000000007941 */ /* 0x000fea0003800200 */
.L_x_14:
[----:B------:R-:W-:Y:S06]  /*1de0*/  BAR.SYNC.DEFER_BLOCKING 0x0 ;  /* 0x0000000000007b1d */ /* 0x000fec0000010000 */
[----:B------:R-:W5:Y:S02]  /*1df0*/  LDG.E R56, desc[UR14][R56.64] ;  /* 0x0000000e38387981 */ /* 0x000f64000c1e1900 */
[C---:B-----5:R-:W-:Y:S02]  /*1e00*/  @P0 IADD3 R4, PT, PT, R56.reuse, 0x1, RZ ;  /* 0x0000000138040810 */ /* 0x060fe40007ffe0ff */
[----:B------:R-:W-:-:S02]  /*1e10*/  IADD3 R2, PT, PT, R56, 0x1ff, RZ ;  /* 0x000001ff38027810 */ /* 0x000fc40007ffe0ff */
[C---:B------:R-:W-:Y:S02]  /*1e20*/  ISETP.GE.U32.AND P1, PT, R55.reuse, R4, P0 ;  /* 0x000000043700720c */ /* 0x040fe40000726070 */
[C---:B------:R-:W-:Y:S02]  /*1e30*/  ISETP.LT.U32.OR P0, PT, R55.reuse, R56, !P0 ;  /* 0x000000383700720c */ /* 0x040fe40004701470 */
[CC--:B------:R-:W-:Y:S02]  /*1e40*/  ISETP.GT.U32.OR P1, PT, R55.reuse, R2.reuse, !P1 ;  /* 0x000000023700720c */ /* 0x0c0fe40004f24470 */
[----:B------:R-:W-:-:S11]  /*1e50*/  ISETP.GT.U32.OR P0, PT, R55, R2, P0 ;  /* 0x000000023700720c */ /* 0x000fd60000704470 */
[----:B------:R-:W5:Y:S04]  /*1e60*/  @!P1 LDS R51, [R51] ;  /* 0x0000000033339984 */ /* 0x000f680000000800 */
[----:B----4-:R-:W4:Y:S04]  /*1e70*/  @!P1 LDS R3, [R50] ;  /* 0x0000000032039984 */ /* 0x010f280000000800 */
[----:B------:R-:W0:Y:S04]  /*1e80*/  @!P1 LDS R5, [R0] ;  /* 0x0000000000059984 */ /* 0x000e280000000800 */
[----:B-----5:R1:W-:Y:S04]  /*1e90*/  @!P1 STG.E desc[UR14][R26.64], R51 ;  /* 0x000000331a009986 */ /* 0x0203e8000c10190e */
[----:B----4-:R1:W-:Y:S04]  /*1ea0*/  @!P1 STG.E desc[UR14][R28.64], R3 ;  /* 0x000000031c009986 */ /* 0x0103e8000c10190e */
[----:B0-----:R1:W-:Y:S01]  /*1eb0*/  @!P1 STG.E desc[UR14][R30.64], R5 ;  /* 0x000000051e009986 */ /* 0x0013e2000c10190e */
[----:B------:R-:W-:Y:S05]  /*1ec0*/  @P0 EXIT ;  /* 0x000000000000094d */ /* 0x000fea0003800000 */
[----:B-1----:R-:W0:Y:S04]  /*1ed0*/  LDS R3, [R54] ;  /* 0x0000000036037984 */ /* 0x002e280000000800 */
[----:B------:R-:W1:Y:S04]  /*1ee0*/  LDS R53, [R53] ;  /* 0x0000000035357984 */ /* 0x000e680000000800 */
[----:B------:R-:W4:Y:S04]  /*1ef0*/  LDS R5, [R52] ;  /* 0x0000000034057984 */ /* 0x000f280000000800 */
[----:B0-----:R-:W-:Y:S04]  /*1f00*/  STG.E desc[UR14][R20.64], R3 ;  /* 0x0000000314007986 */ /* 0x001fe8000c10190e */
[----:B-1----:R-:W-:Y:S04]  /*1f10*/  STG.E desc[UR14][R22.64], R53 ;  /* 0x0000003516007986 */ /* 0x002fe8000c10190e */
[----:B----4-:R-:W-:Y:S01]  /*1f20*/  STG.E desc[UR14][R24.64], R5 ;  /* 0x0000000518007986 */ /* 0x010fe2000c10190e */
[----:B------:R-:W-:Y:S05]  /*1f30*/  EXIT ;  /* 0x000000000000794d */ /* 0x000fea0003800000 */
.L_x_16:
[----:B------:R-:W-:-:S00]  /*1f40*/  BRA `(.L_x_16) ;  /* 0xfffffffc00fc7947 */ /* 0x000fc0000383ffff */
[----:B------:R-:W-:-:S00]  /*1f50*/  NOP ;  /* 0x0000000000007918 */ /* 0x000fc00000000000 */
        /* <DEDUP_REMOVED lines=10> */
.L_x_34:


//--------------------- .text._Z15update_mountainPfS_S_S_S_S_S_S_S_S_S_S_S_S_S_S_S_S_S_S_S_S_S_S_fPiii --------------------------
	.section	.text._Z15update_mountainPfS_S_S_S_S_S_S_S_S_S_S_S_S_S_S_S_S_S_S_S_S_S_S_fPiii,"ax",@progbits
	.align	128
        .global         _Z15update_mountainPfS_S_S_S_S_S_S_S_S_S_S_S_S_S_S_S_S_S_S_S_S_S_S_fPiii
        .type           _Z15update_mountainPfS_S_S_S_S_S_S_S_S_S_S_S_S_S_S_S_S_S_S_S_S_S_S_fPiii,@function
        .size           _Z15update_mountainPfS_S_S_S_S_S_S_S_S_S_S_S_S_S_S_S_S_S_S_S_S_S_S_fPiii,(.L_x_35 - _Z15update_mountainPfS_S_S_S_S_S_S_S_S_S_S_S_S_S_S_S_S_S_S_S_S_S_S_fPiii)
        .other          _Z15update_mountainPfS_S_S_S_S_S_S_S_S_S_S_S_S_S_S_S_S_S_S_S_S_S_S_fPiii,@"STO_CUDA_ENTRY STV_DEFAULT"
_Z15update_mountainPfS_S_S_S_S_S_S_S_S_S_S_S_S_S_S_S_S_S_S_S_S_S_S_fPiii:
.text._Z15update_mountainPfS_S_S_S_S_S_S_S_S_S_S_S_S_S_S_S_S_S_S_S_S_S_S_fPiii:
        /* <DEDUP_REMOVED lines=13> */
[----:B--2---:R-:W-:-:S06]  /*00d0*/  ISETP.NE.AND P0, PT, R63, RZ, PT ;  /* 0x000000ff3f00720c */ /* 0x004fcc0003f05270 */
[----:B------:R-:W1:Y:S08]  /*00e0*/  LDC.64 R14, c[0x0][0x388] ;  /* 0x0000e200ff0e7b82 */ /* 0x000e700000000a00 */
[----:B------:R-:W2:Y:S08]  /*00f0*/  LDC.64 R16, c[0x0][0x390] ;  /* 0x0000e400ff107b82 */ /* 0x000eb00000000a00 */
[----:B------:R-:W2:Y:S08]  /*0100*/  S2UR UR11, SR_CgaCtaId ;  /* 0x00000000000b79c3 */ /* 0x000eb00000008800 */
[----:B------:R-:W2:Y:S08]  /*0110*/  LDC.64 R58, c[0x0][0x3c8] ;  /* 0x0000f200ff3a7b82 */ /* 0x000eb00000000a00 */
[----:B------:R-:W2:Y:S08]  /*0120*/  LDC.64 R44, c[0x0][0x410] ;  /* 0x00010400ff2c7b82 */ /* 0x000eb00000000a00 */
[----:B------:R-:W2:Y:S08]  /*0130*/  LDC.64 R46, c[0x0][0x3b8] ;  /* 0x0000ee00ff2e7b82 */ /* 0x000eb00000000a00 */
[----:B------:R-:W2:Y:S08]  /*0140*/  LDC.64 R48, c[0x0][0x3d0] ;  /* 0x0000f400ff307b82 */ /* 0x000eb00000000a00 */
[----:B------:R-:W2:Y:S08]  /*0150*/  LDC.64 R50, c[0x0][0x418] ;  /* 0x00010600ff327b82 */ /* 0x000eb00000000a00 */
[----:B------:R-:W2:Y:S08]  /*0160*/  LDC.64 R52, c[0x0][0x3c0] ;  /* 0x0000f000ff347b82 */ /* 0x000eb00000000a00 */
[----:B------:R-:W2:Y:S08]  /*0170*/  LDC.64 R54, c[0x0][0x3d8] ;  /* 0x0000f600ff367b82 */ /* 0x000eb00000000a00 */
[----:B------:R-:W2:Y:S08]  /*0180*/  LDC.64 R56, c[0x0][0x420] ;  /* 0x00010800ff387b82 */ /* 0x000eb00000000a00 */
[----:B------:R-:W0:Y:S08]  /*0190*/  LDC.64 R30, c[0x0][0x3e0] ;  /* 0x0000f800ff1e7b82 */ /* 0x000e300000000a00 */
[----:B------:R-:W0:Y:S08]  /*01a0*/  LDC.64 R28, c[0x0][0x3f8] ;  /* 0x0000fe00ff1c7b82 */ /* 0x000e300000000a00 */
[----:B------:R-:W0:Y:S08]  /*01b0*/  LDC.64 R26, c[0x0][0x428] ;  /* 0x00010a00ff1a7b82 */ /* 0x000e300000000a00 */
[----:B------:R-:W0:Y:S01]  /*01c0*/  LDC.64 R24, c[0x0][0x3e8] ;  /* 0x0000fa00ff187b82 */ /* 0x000e220000000a00 */
[----:B---3--:R-:W-:-:S04]  /*01d0*/  IADD3 R10, PT, PT, R60, R63, RZ ;  /* 0x0000003f3c0a7210 */ /* 0x008fc80007ffe0ff */
[C---:B------:R-:W-:Y:S01]  /*01e0*/  @!P0 IADD3 R19, PT, PT, R10.reuse, -0x1, RZ ;  /* 0xffffffff0a138810 */ /* 0x040fe20007ffe0ff */
[----:B----4-:R-:W-:-:S04]  /*01f0*/  IMAD.WIDE.U32 R34, R10, 0x4, R4 ;  /* 0x000000040a227825 */ /* 0x010fc800078e0004 */
[C-C-:B------:R-:W-:Y:S01]  /*0200*/  @!P0 IMAD.WIDE.U32 R2, R19.reuse, 0x4, R32.reuse ;  /* 0x0000000413028825 */ /* 0x140fe200078e0020 */
[----:B------:R-:W3:Y:S03]  /*0210*/  LDG.E R18, desc[UR14][R34.64] ;  /* 0x0000000e22127981 */ /* 0x000ee6000c1e1900 */
[C---:B------:R-:W-:Y:S01]  /*0220*/  IMAD.WIDE.U32 R32, R10.reuse, 0x4, R32 ;  /* 0x000000040a207825 */ /* 0x040fe200078e0020 */
[----:B------:R4:W3:Y:S03]  /*0230*/  @!P0 LDG.E R20, desc[UR14][R2.64] ;  /* 0x0000000e02148981 */ /* 0x0008e6000c1e1900 */
[C---:B0-----:R-:W-:Y:S01]  /*0240*/  IMAD.WIDE.U32 R36, R10.reuse, 0x4, R12 ;  /* 0x000000040a247825 */ /* 0x041fe200078e000c */
[----:B------:R-:W3:Y:S03]  /*0250*/  LDG.E R61, desc[UR14][R32.64] ;  /* 0x0000000e203d7981 */ /* 0x000ee6000c1e1900 */
[C---:B-----5:R-:W-:Y:S01]  /*0260*/  IMAD.WIDE.U32 R38, R10.reuse, 0x4, R6 ;  /* 0x000000040a267825 */ /* 0x060fe200078e0006 */
[----:B------:R-:W5:Y:S03]  /*0270*/  LDG.E R11, desc[UR14][R36.64] ;  /* 0x0000000e240b7981 */ /* 0x000f66000c1e1900 */
[C---:B-1----:R-:W-:Y:S01]  /*0280*/  IMAD.WIDE.U32 R40, R10.reuse, 0x4, R14 ;  /* 0x000000040a287825 */ /* 0x042fe200078e000e */
[----:B------:R-:W5:Y:S03]  /*0290*/  LDG.E R8, desc[UR14][R38.64] ;  /* 0x0000000e26087981 */ /* 0x000f66000c1e1900 */
[----:B--2---:R-:W-:Y:S01]  /*02a0*/  IMAD.WIDE.U32 R42, R10, 0x4, R16 ;  /* 0x000000040a2a7825 */ /* 0x004fe200078e0010 */
[----:B------:R-:W2:Y:S03]  /*02b0*/  LDG.E R9, desc[UR14][R40.64] ;  /* 0x0000000e28097981 */ /* 0x000ea6000c1e1900 */
[----:B------:R-:W-:-:S04]  /*02c0*/  @!P0 IMAD.WIDE.U32 R14, R19, 0x4, R14 ;  /* 0x00000004130e8825 */ /* 0x000fc800078e000e */
[C---:B------:R-:W-:Y:S02]  /*02d0*/  @!P0 IMAD.WIDE.U32 R16, R19.reuse, 0x4, R16 ;  /* 0x0000000413108825 */ /* 0x040fe400078e0010 */
[----:B------:R-:W2:Y:S02]  /*02e0*/  @!P0 LDG.E R14, desc[UR14][R14.64] ;  /* 0x0000000e0e0e8981 */ /* 0x000ea4000c1e1900 */
[C---:B------:R-:W-:Y:S02]  /*02f0*/  @!P0 IMAD.WIDE.U32 R4, R19.reuse, 0x4, R4 ;  /* 0x0000000413048825 */ /* 0x040fe400078e0004 */
[----:B------:R-:W2:Y:S02]  /*0300*/  @!P0 LDG.E R16, desc[UR14][R16.64] ;  /* 0x0000000e10108981 */ /* 0x000ea4000c1e1900 */
[----:B------:R-:W-:-:S04]  /*0310*/  @!P0 IMAD.WIDE.U32 R12, R19, 0x4, R12 ;  /* 0x00000004130c8825 */ /* 0x000fc800078e000c */
[----:B----4-:R-:W-:Y:S01]  /*0320*/  @!P0 IMAD.WIDE.U32 R2, R19, 0x4, R6 ;  /* 0x0000000413028825 */ /* 0x010fe200078e0006 */
[----:B------:R0:W4:Y:S04]  /*0330*/  @!P0 LDG.E R21, desc[UR14][R12.64] ;  /* 0x0000000e0c158981 */ /* 0x000128000c1e1900 */
[----:B------:R-:W4:Y:S04]  /*0340*/  LDG.E R7, desc[UR14][R42.64] ;  /* 0x0000000e2a077981 */ /* 0x000f28000c1e1900 */
[----:B------:R1:W4:Y:S01]  /*0350*/  @!P0 LDG.E R19, desc[UR14][R4.64] ;  /* 0x0000000e04138981 */ /* 0x000322000c1e1900 */
[----:B------:R-:W-:Y:S01]  /*0360*/  UMOV UR6, 0x400 ;  /* 0x0000040000067882 */ /* 0x000fe20000000000 */
[----:B0-----:R-:W0:Y:S02]  /*0370*/  LDC.64 R12, c[0x0][0x3b0] ;  /* 0x0000ec00ff0c7b82 */ /* 0x001e240000000a00 */
[----:B------:R1:W4:Y:S01]  /*0380*/  @!P0 LDG.E R22, desc[UR14][R2.64] ;  /* 0x0000000e02168981 */ /* 0x000322000c1e1900 */
[----:B------:R-:W-:-:S02]  /*0390*/  ULEA UR12, UR11, UR6, 0x18 ;  /* 0x000000060b0c7291 */ /* 0x000fc4000f8ec0ff */
[----:B------:R-:W-:Y:S02]  /*03a0*/  UIADD3 UR7, UPT, UPT, UR6, 0x804, URZ ;  /* 0x0000080406077890 */ /* 0x000fe4000fffe0ff */
[----:B------:R-:W-:Y:S02]  /*03b0*/  UIADD3 UR8, UPT, UPT, UR6, 0x1008, URZ ;  /* 0x0000100806087890 */ /* 0x000fe4000fffe0ff */
[----:B------:R-:W-:Y:S02]  /*03c0*/  UIADD3 UR9, UPT, UPT, UR6, 0x180c, URZ ;  /* 0x0000180c06097890 */ /* 0x000fe4000fffe0ff */
[----:B------:R-:W-:Y:S02]  /*03d0*/  UIADD3 UR10, UPT, UPT, UR6, 0x2010, URZ ;  /* 0x00002010060a7890 */ /* 0x000fe4000fffe0ff */
[----:B------:R-:W-:-:S04]  /*03e0*/  UIADD3 UR6, UPT, UPT, UR6, 0x2814, URZ ;  /* 0x0000281406067890 */ /* 0x000fc8000fffe0ff */
[----:B------:R-:W-:-:S06]  /*03f0*/  ULEA UR6, UR11, UR6, 0x18 ;  /* 0x000000060b067291 */ /* 0x000fcc000f8ec0ff */
[----:B------:R-:W-:-:S05]  /*0400*/  LEA R0, R63, UR6, 0x2 ;  /* 0x000000063f007c11 */ /* 0x000fca000f8e10ff */
[----:B------:R-:W0:Y:S01]  /*0410*/  LDCU UR6, c[0x0][0x450] ;  /* 0x00008a00ff0677ac */ /* 0x000e220008000800 */
[----:B------:R-:W-:Y:S02]  /*0420*/  ULEA UR7, UR11, UR7, 0x18 ;  /* 0x000000070b077291 */ /* 0x000fe4000f8ec0ff */
[----:B------:R-:W-:Y:S02]  /*0430*/  ULEA UR8, UR11, UR8, 0x18 ;  /* 0x000000080b087291 */ /* 0x000fe4000f8ec0ff */
[----:B------:R-:W-:Y:S02]  /*0440*/  ULEA UR9, UR11, UR9, 0x18 ;  /* 0x000000090b097291 */ /* 0x000fe4000f8ec0ff */
[----:B------:R-:W-:Y:S01]  /*0450*/  ULEA UR10, UR11, UR10, 0x18 ;  /* 0x0000000a0b0a7291 */ /* 0x000fe2000f8ec0ff */
[C---:B------:R-:W-:Y:S02]  /*0460*/  LEA R6, R63.reuse, UR12, 0x2 ;  /* 0x0000000c3f067c11 */ /* 0x040fe4000f8e10ff */
[----:B-1----:R-:W-:-:S02]  /*0470*/  LEA R5, R63, UR7, 0x2 ;  /* 0x000000073f057c11 */ /* 0x002fc4000f8e10ff */
[C---:B------:R-:W-:Y:S02]  /*0480*/  LEA R4, R63.reuse, UR8, 0x2 ;  /* 0x000000083f047c11 */ /* 0x040fe4000f8e10ff */
[C---:B------:R-:W-:Y:S02]  /*0490*/  LEA R3, R63.reuse, UR9, 0x2 ;  /* 0x000000093f037c11 */ /* 0x040fe4000f8e10ff */
[C---:B------:R-:W-:Y:S01]  /*04a0*/  LEA R2, R63.reuse, UR10, 0x2 ;  /* 0x0000000a3f027c11 */ /* 0x040fe2000f8e10ff */
[----:B0-----:R-:W-:Y:S01]  /*04b0*/  UIADD3 UR6, UPT, UPT, UR6, 0x2, URZ ;  /* 0x0000000206067890 */ /* 0x001fe2000fffe0ff */
[----:B------:R-:W-:Y:S01]  /*04c0*/  IADD3 R65, PT, PT, R60, 0x1ff, RZ ;  /* 0x000001ff3c417810 */ /* 0x000fe20007ffe0ff */
[----:B------:R-:W-:Y:S01]  /*04d0*/  BSSY.RECONVERGENT B0, `(.L_x_17) ;  /* 0x000003f000007945 */ /* 0x000fe20003800200 */
[----:B------:R-:W-:-:S04]  /*04e0*/  IMAD.WIDE.U32 R12, R63, 0x4, R12 ;  /* 0x000000043f0c7825 */ /* 0x000fc800078e000c */
[----:B------:R-:W-:-:S04]  /*04f0*/  IMAD.WIDE.U32 R58, R63, 0x4, R58 ;  /* 0x000000043f3a7825 */ /* 0x000fc800078e003a */
[----:B------:R-:W-:-:S04]  /*0500*/  IMAD.WIDE.U32 R44, R63, 0x4, R44 ;  /* 0x000000043f2c7825 */ /* 0x000fc800078e002c */
[----:B------:R-:W-:-:S04]  /*0510*/  IMAD.WIDE.U32 R46, R63, 0x4, R46 ;  /* 0x000000043f2e7825 */ /* 0x000fc800078e002e */
[----:B------:R-:W-:-:S04]  /*0520*/  IMAD.WIDE.U32 R48, R63, 0x4, R48 ;  /* 0x000000043f307825 */ /* 0x000fc800078e0030 */
[----:B------:R-:W-:-:S04]  /*0530*/  IMAD.WIDE.U32 R50, R63, 0x4, R50 ;  /* 0x000000043f327825 */ /* 0x000fc800078e0032 */
[----:B------:R-:W-:-:S04]  /*0540*/  IMAD.WIDE.U32 R52, R63, 0x4, R52 ;  /* 0x000000043f347825 */ /* 0x000fc800078e0034 */
[----:B------:R-:W-:-:S04]  /*0550*/  IMAD.WIDE.U32 R54, R63, 0x4, R54 ;  /* 0x000000043f367825 */ /* 0x000fc800078e0036 */
[----:B------:R-:W-:Y:S01]  /*0560*/  IMAD.WIDE.U32 R56, R63, 0x4, R56 ;  /* 0x000000043f387825 */ /* 0x000fe200078e0038 */
[----:B---3--:R-:W-:Y:S04]  /*0570*/  STS [R6+0x4], R61 ;  /* 0x0000043d06007388 */ /* 0x008fe80000000800 */
[----:B------:R-:W-:Y:S04]  /*0580*/  STS [R5+0x4], R18 ;  /* 0x0000041205007388 */ /* 0x000fe80000000800 */
[----:B-----5:R-:W-:Y:S04]  /*0590*/  STS [R4+0x4], R11 ;  /* 0x0000040b04007388 */ /* 0x020fe80000000800 */
[----:B------:R-:W-:Y:S04]  /*05a0*/  STS [R3+0x4], R8 ;  /* 0x0000040803007388 */ /* 0x000fe80000000800 */
[----:B--2---:R-:W-:Y:S04]  /*05b0*/  STS [R2+0x4], R9 ;  /* 0x0000040902007388 */ /* 0x004fe80000000800 */
[----:B----4-:R-:W-:Y:S04]  /*05c0*/  STS [R0+0x4], R7 ;  /* 0x0000040700007388 */ /* 0x010fe80000000800 */
[----:B------:R-:W-:Y:S04]  /*05d0*/  @!P0 STS [UR12], R20 ;  /* 0x00000014ff008988 */ /* 0x000fe8000800080c */
[----:B------:R0:W-:Y:S04]  /*05e0*/  @!P0 STS [UR12+0x804], R19 ;  /* 0x00080413ff008988 */ /* 0x0001e8000800080c */
[----:B------:R-:W-:Y:S04]  /*05f0*/  @!P0 STS [UR12+0x1008], R21 ;  /* 0x00100815ff008988 */ /* 0x000fe8000800080c */
[----:B------:R1:W-:Y:S01]  /*0600*/  @!P0 STS [UR12+0x180c], R22 ;  /* 0x00180c16ff008988 */ /* 0x0003e2000800080c */
[----:B0-----:R-:W0:Y:S03]  /*0610*/  LDC.64 R18, c[0x0][0x3f0] ;  /* 0x0000fc00ff127b82 */ /* 0x001e260000000a00 */
[----:B------:R-:W-:Y:S04]  /*0620*/  @!P0 STS [UR12+0x2010], R14 ;  /* 0x0020100eff008988 */ /* 0x000fe8000800080c */
[----:B------:R2:W-:Y:S01]  /*0630*/  @!P0 STS [UR12+0x2814], R16 ;  /* 0x00281410ff008988 */ /* 0x0005e2000800080c */
[C---:B------:R-:W-:Y:S01]  /*0640*/  ISETP.GT.U32.AND P0, PT, R10.reuse, UR6, PT ;  /* 0x000000060a007c0c */ /* 0x040fe2000bf04070 */
[----:B-1----:R-:W1:Y:S03]  /*0650*/  LDC.64 R22, c[0x0][0x400] ;  /* 0x00010000ff167b82 */ /* 0x002e660000000a00 */
[----:B------:R-:W-:-:S04]  /*0660*/  ISETP.GT.U32.AND P0, PT, R10, 0x4, !P0 ;  /* 0x000000040a00780c */ /* 0x000fc80004704070 */
[C---:B------:R-:W-:Y:S01]  /*0670*/  ISETP.GE.U32.AND P1, PT, R10.reuse, R60, P0 ;  /* 0x0000003c0a00720c */ /* 0x040fe20000726070 */
[----:B------:R-:W3:Y:S03]  /*0680*/  LDC.64 R20, c[0x0][0x430] ;  /* 0x00010c00ff147b82 */ /* 0x000ee60000000a00 */
[----:B------:R-:W-:-:S05]  /*0690*/  ISETP.GT.U32.OR P2, PT, R10, R65, !P1 ;  /* 0x000000410a00720c */ /* 0x000fca0004f44470 */
[----:B--2---:R-:W2:Y:S08]  /*06a0*/  LDC.64 R16, c[0x0][0x408] ;  /* 0x00010200ff107b82 */ /* 0x004eb00000000a00 */
[----:B------:R-:W4:Y:S01]  /*06b0*/  LDC.64 R14, c[0x0][0x438] ;  /* 0x00010e00ff0e7b82 */ /* 0x000f220000000a00 */
[----:B------:R-:W-:Y:S05]  /*06c0*/  @P2 BRA `(.L_x_18) ;  /* 0x00000000007c2947 */ /* 0x000fea0003800000 */
[----:B------:R-:W5:Y:S01]  /*06d0*/  LDG.E R67, desc[UR14][R44.64+0x4] ;  /* 0x0000040e2c437981 */ /* 0x000f62000c1e1900 */
[----:B------:R-:W0:Y:S03]  /*06e0*/  LDCU UR6, c[0x0][0x440] ;  /* 0x00008800ff0677ac */ /* 0x000e260008000800 */
[----:B------:R-:W3:Y:S04]  /*06f0*/  LDG.E R62, desc[UR14][R58.64+0x4] ;  /* 0x0000040e3a3e7981 */ /* 0x000ee8000c1e1900 */
[----:B------:R-:W2:Y:S04]  /*0700*/  LDG.E R65, desc[UR14][R12.64+0x4] ;  /* 0x0000040e0c417981 */ /* 0x000ea8000c1e1900 */
[----:B------:R-:W1:Y:S04]  /*0710*/  LDS R64, [R5] ;  /* 0x0000000005407984 */ /* 0x000e680000000800 */
[----:B------:R-:W4:Y:S01]  /*0720*/  LDG.E R66, desc[UR14][R50.64+0x4] ;  /* 0x0000040e32427981 */ /* 0x000f22000c1e1900 */
[----:B-1----:R-:W-:-:S04]  /*0730*/  FADD R64, R11, R64 ;  /* 0x000000400b407221 */ /* 0x002fc80000000000 */
[----:B-----5:R-:W-:Y:S02]  /*0740*/  FADD R67, R64, R67 ;  /* 0x0000004340437221 */ /* 0x020fe40000000000 */
[----:B------:R-:W5:Y:S02]  /*0750*/  LDG.E R64, desc[UR14][R48.64+0x4] ;  /* 0x0000040e30407981 */ /* 0x000f64000c1e1900 */
[----:B---3--:R-:W-:-:S04]  /*0760*/  FMUL R62, R62, R67 ;  /* 0x000000433e3e7220 */ /* 0x008fc80000400000 */
[----:B0-----:R-:W-:-:S04]  /*0770*/  FMUL R67, R62, UR6 ;  /* 0x000000063e437c20 */ /* 0x001fc80008400000 */
[----:B--2---:R-:W-:Y:S02]  /*0780*/  FFMA R68, R8, R65, R67 ;  /* 0x0000004108447223 */ /* 0x004fe40000000043 */
[----:B------:R-:W2:Y:S04]  /*0790*/  LDG.E R8, desc[UR14][R46.64+0x4] ;  /* 0x0000040e2e087981 */ /* 0x000ea8000c1e1900 */
[----:B------:R-:W-:Y:S04]  /*07a0*/  STS [R3+0x4], R68 ;  /* 0x0000044403007388 */ /* 0x000fe80000000800 */
[----:B------:R-:W0:Y:S02]  /*07b0*/  LDS R62, [R4] ;  /* 0x00000000043e7984 */ /* 0x000e240000000800 */
[----:B0-----:R-:W-:-:S02]  /*07c0*/  FADD R61, R61, R62 ;  /* 0x0000003e3d3d7221 */ /* 0x001fc40000000000 */
[----:B------:R-:W3:Y:S02]  /*07d0*/  LDG.E R62, desc[UR14][R56.64+0x4] ;  /* 0x0000040e383e7981 */ /* 0x000ee4000c1e1900 */
[----:B----4-:R-:W-:Y:S02]  /*07e0*/  FADD R65, R61, R66 ;  /* 0x000000423d417221 */ /* 0x010fe40000000000 */
[----:B------:R-:W4:Y:S02]  /*07f0*/  LDG.E R61, desc[UR14][R54.64+0x4] ;  /* 0x0000040e363d7981 */ /* 0x000f24000c1e1900 */
[----:B-----5:R-:W-:Y:S02]  /*0800*/  FMUL R65, R64, R65 ;  /* 0x0000004140417220 */ /* 0x020fe40000400000 */
[----:B------:R-:W5:Y:S02]  /*0810*/  LDG.E R64, desc[UR14][R52.64+0x4] ;  /* 0x0000040e34407981 */ /* 0x000f64000c1e1900 */
[----:B------:R-:W-:-:S04]  /*0820*/  FMUL R66, R65, UR6 ;  /* 0x0000000641427c20 */ /* 0x000fc80008400000 */
[----:B--2---:R-:W-:-:S05]  /*0830*/  FFMA R9, R9, R8, R66 ;  /* 0x0000000809097223 */ /* 0x004fca0000000042 */
[----:B------:R-:W-:Y:S04]  /*0840*/  STS [R2+0x4], R9 ;  /* 0x0000040902007388 */ /* 0x000fe80000000800 */
[----:B------:R-:W0:Y:S02]  /*0850*/  LDS R8, [R6] ;  /* 0x0000000006087984 */ /* 0x000e240000000800 */
[----:B0-----:R-:W-:-:S04]  /*0860*/  FADD R11, R11, R8 ;  /* 0x000000080b0b7221 */ /* 0x001fc80000000000 */
[----:B---3--:R-:W-:-:S04]  /*0870*/  FADD R62, R11, R62 ;  /* 0x0000003e0b3e7221 */ /* 0x008fc80000000000 */
[----:B----4-:R-:W-:-:S04]  /*0880*/  FMUL R61, R61, R62 ;  /* 0x0000003e3d3d7220 */ /* 0x010fc80000400000 */
[----:B------:R-:W-:-:S04]  /*0890*/  FMUL R8, R61, UR6 ;  /* 0x000000063d087c20 */ /* 0x000fc80008400000 */
[----:B-----5:R-:W-:-:S05]  /*08a0*/  FFMA R7, R7, R64, R8 ;  /* 0x0000004007077223 */ /* 0x020fca0000000008 */
[----:B------:R0:W-:Y:S02]  /*08b0*/  STS [R0+0x4], R7 ;  /* 0x0000040700007388 */ /* 0x0001e40000000800 */
.L_x_18:
[----:B------:R-:W-:Y:S05]  /*08c0*/  BSYNC.RECONVERGENT B0 ;  /* 0x0000000000007941 */ /* 0x000fea0003800200 */
.L_x_17:
[----:B0-----:R-:W-:Y:S01]  /*08d0*/  IADD3 R7, PT, PT, R60, 0x1fe, RZ ;  /* 0x000001fe3c077810 */ /* 0x001fe20007ffe0ff */
[----:B------:R-:W-:Y:S01]  /*08e0*/  BAR.SYNC.DEFER_BLOCKING 0x0 ;  /* 0x0000000000007b1d */ /* 0x000fe20000010000 */
[----:B------:R-:W-:Y:S01]  /*08f0*/  MOV R8, UR4 ;  /* 0x0000000400087c02 */ /* 0x000fe20008000f00 */
[C---:B------:R-:W-:Y:S01]  /*0900*/  IMAD.WIDE.U32 R30, R63.reuse, 0x4, R30 ;  /* 0x000000043f1e7825 */ /* 0x040fe200078e001e */
[----:B------:R-:W-:Y:S02]  /*0910*/  ISETP.GT.U32.OR P1, PT, R10, R7, !P1 ;  /* 0x000000070a00720c */ /* 0x000fe40004f24470 */
[----:B------:R-:W-:Y:S01]  /*0920*/  MOV R9, UR5 ;  /* 0x0000000500097c02 */ /* 0x000fe20008000f00 */
[----:B------:R-:W-:Y:S01]  /*0930*/  BSSY.RECONVERGENT B0, `(.L_x_19) ;  /* 0x000002f000007945 */ /* 0x000fe20003800200 */
[----:B------:R-:W-:-:S04]  /*0940*/  IMAD.WIDE.U32 R28, R63, 0x4, R28 ;  /* 0x000000043f1c7825 */ /* 0x000fc800078e001c */
[----:B------:R-:W-:-:S04]  /*0950*/  IMAD.WIDE.U32 R26, R63, 0x4, R26 ;  /* 0x000000043f1a7825 */ /* 0x000fc800078e001a */
[----:B------:R-:W-:-:S04]  /*0960*/  IMAD.WIDE.U32 R24, R63, 0x4, R24 ;  /* 0x000000043f187825 */ /* 0x000fc800078e0018 */
[----:B-1----:R-:W-:-:S04]  /*0970*/  IMAD.WIDE.U32 R22, R63, 0x4, R22 ;  /* 0x000000043f167825 */ /* 0x002fc800078e0016 */
[----:B---3--:R-:W-:-:S04]  /*0980*/  IMAD.WIDE.U32 R20, R63, 0x4, R20 ;  /* 0x000000043f147825 */ /* 0x008fc800078e0014 */
[----:B------:R-:W-:-:S04]  /*0990*/  IMAD.WIDE.U32 R18, R63, 0x4, R18 ;  /* 0x000000043f127825 */ /* 0x000fc800078e0012 */
[----:B--2---:R-:W-:-:S04]  /*09a0*/  IMAD.WIDE.U32 R16, R63, 0x4, R16 ;  /* 0x000000043f107825 */ /* 0x004fc800078e0010 */
[----:B----4-:R-:W-:Y:S01]  /*09b0*/  IMAD.WIDE.U32 R14, R63, 0x4, R14 ;  /* 0x000000043f0e7825 */ /* 0x010fe200078e000e */
[----:B------:R-:W-:Y:S06]  /*09c0*/  @P1 BRA `(.L_x_20) ;  /* 0x0000000000941947 */ /* 0x000fec0003800000 */
[----:B------:R-:W2:Y:S01]  /*09d0*/  LDG.E R64, desc[UR14][R26.64+0x4] ;  /* 0x0000040e1a407981 */ /* 0x000ea2000c1e1900 */
[----:B------:R-:W0:Y:S03]  /*09e0*/  LDCU UR6, c[0x0][0x440] ;  /* 0x00008800ff0677ac */ /* 0x000e260008000800 */
[----:B------:R-:W3:Y:S04]  /*09f0*/  LDG.E R63, desc[UR14][R28.64+0x4] ;  /* 0x0000040e1c3f7981 */ /* 0x000ee8000c1e1900 */
[----:B------:R-:W4:Y:S04]  /*0a00*/  LDG.E R61, desc[UR14][R30.64+0x4] ;  /* 0x0000040e1e3d7981 */ /* 0x000f28000c1e1900 */
[----:B------:R-:W-:Y:S04]  /*0a10*/  LDS R62, [R0+0x4] ;  /* 0x00000400003e7984 */ /* 0x000fe80000000800 */
[----:B------:R-:W1:Y:S04]  /*0a20*/  LDS R65, [R2+0x8] ;  /* 0x0000080002417984 */ /* 0x000e680000000800 */
[----:B------:R-:W5:Y:S04]  /*0a30*/  LDG.E R7, desc[UR14][R20.64+0x4] ;  /* 0x0000040e14077981 */ /* 0x000f68000c1e1900 */
[----:B------:R-:W5:Y:S04]  /*0a40*/  LDG.E R11, desc[UR14][R22.64+0x4] ;  /* 0x0000040e160b7981 */ /* 0x000f68000c1e1900 */
[----:B------:R-:W5:Y:S01]  /*0a50*/  LDG.E R60, desc[UR14][R24.64+0x4] ;  /* 0x0000040e183c7981 */ /* 0x000f62000c1e1900 */
[----:B-1----:R-:W-:-:S03]  /*0a60*/  FADD R65, R62, R65 ;  /* 0x000000413e417221 */ /* 0x002fc60000000000 */
[----:B------:R-:W4:Y:S01]  /*0a70*/  LDS R62, [R6+0x4] ;  /* 0x00000400063e7984 */ /* 0x000f220000000800 */
[----:B--2---:R-:W-:-:S04]  /*0a80*/  FADD R64, R65, R64 ;  /* 0x0000004041407221 */ /* 0x004fc80000000000 */
[----:B---3--:R-:W-:Y:S02]  /*0a90*/  FMUL R65, R63, R64 ;  /* 0x000000403f417220 */ /* 0x008fe40000400000 */
[----:B------:R-:W2:Y:S04]  /*0aa0*/  LDG.E R63, desc[UR14][R14.64+0x4] ;  /* 0x0000040e0e3f7981 */ /* 0x000ea8000c1e1900 */
[----:B------:R-:W3:Y:S01]  /*0ab0*/  LDG.E R64, desc[UR14][R16.64+0x4] ;  /* 0x0000040e10407981 */ /* 0x000ee2000c1e1900 */
[----:B0-----:R-:W-:-:S04]  /*0ac0*/  FMUL R66, R65, UR6 ;  /* 0x0000000641427c20 */ /* 0x001fc80008400000 */
[----:B----4-:R-:W-:Y:S02]  /*0ad0*/  FFMA R65, R61, R62, R66 ;  /* 0x0000003e3d417223 */ /* 0x010fe40000000042 */
[----:B------:R-:W4:Y:S04]  /*0ae0*/  LDG.E R61, desc[UR14][R18.64+0x4] ;  /* 0x0000040e123d7981 */ /* 0x000f28000c1e1900 */
[----:B------:R-:W-:Y:S04]  /*0af0*/  STS [R6+0x4], R65 ;  /* 0x0000044106007388 */ /* 0x000fe80000000800 */
[----:B------:R-:W-:Y:S04]  /*0b00*/  LDS R62, [R3+0x4] ;  /* 0x00000400033e7984 */ /* 0x000fe80000000800 */
[----:B------:R-:W0:Y:S02]  /*0b10*/  LDS R67, [R0+0x8] ;  /* 0x0000080000437984 */ /* 0x000e240000000800 */
[----:B0-----:R-:W-:-:S02]  /*0b20*/  FADD R62, R62, R67 ;  /* 0x000000433e3e7221 */ /* 0x001fc40000000000 */
[----:B------:R-:W0:Y:S02]  /*0b30*/  LDS R67, [R5+0x4] ;  /* 0x0000040005437984 */ /* 0x000e240000000800 */
[----:B-----5:R-:W-:-:S04]  /*0b40*/  FADD R62, R62, R7 ;  /* 0x000000073e3e7221 */ /* 0x020fc80000000000 */
[----:B------:R-:W-:-:S04]  /*0b50*/  FMUL R11, R11, R62 ;  /* 0x0000003e0b0b7220 */ /* 0x000fc80000400000 */
[----:B------:R-:W-:-:S04]  /*0b60*/  FMUL R11, R11, UR6 ;  /* 0x000000060b0b7c20 */ /* 0x000fc80008400000 */
[----:B0-----:R-:W-:-:S05]  /*0b70*/  FFMA R60, R60, R67, R11 ;  /* 0x000000433c3c7223 */ /* 0x001fca000000000b */
[----:B------:R-:W-:Y:S04]  /*0b80*/  STS [R5+0x4], R60 ;  /* 0x0000043c05007388 */ /* 0x000fe80000000800 */
[----:B------:R-:W-:Y:S04]  /*0b90*/  LDS R7, [R3+0x8] ;  /* 0x0000080003077984 */ /* 0x000fe80000000800 */
[----:B------:R-:W0:Y:S04]  /*0ba0*/  LDS R66, [R2+0x4] ;  /* 0x0000040002427984 */ /* 0x000e280000000800 */
[----:B------:R-:W4:Y:S01]  /*0bb0*/  LDS R62, [R4+0x4] ;  /* 0x00000400043e7984 */ /* 0x000f220000000800 */
[----:B0-----:R-:W-:-:S04]  /*0bc0*/  FADD R66, R7, R66 ;  /* 0x0000004207427221 */ /* 0x001fc80000000000 */
[----:B--2---:R-:W-:-:S04]  /*0bd0*/  FADD R63, R66, R63 ;  /* 0x0000003f423f7221 */ /* 0x004fc80000000000 */
[----:B---3--:R-:W-:-:S04]  /*0be0*/  FMUL R63, R64, R63 ;  /* 0x0000003f403f7220 */ /* 0x008fc80000400000 */
[----:B------:R-:W-:-:S04]  /*0bf0*/  FMUL R64, R63, UR6 ;  /* 0x000000063f407c20 */ /* 0x000fc80008400000 */
[----:B----4-:R-:W-:-:S05]  /*0c00*/  FFMA R61, R61, R62, R64 ;  /* 0x0000003e3d3d7223 */ /* 0x010fca0000000040 */
[----:B------:R0:W-:Y:S02]  /*0c10*/  STS [R4+0x4], R61 ;  /* 0x0000043d04007388 */ /* 0x0001e40000000800 */
.L_x_20:
[----:B------:R-:W-:Y:S05]  /*0c20*/  BSYNC.RECONVERGENT B0 ;  /* 0x0000000000007941 */ /* 0x000fea0003800200 */
.L_x_19:
[----:B------:R-:W-:Y:S06]  /*0c30*/  BAR.SYNC.DEFER_BLOCKING 0x0 ;  /* 0x0000000000007b1d */ /* 0x000fec0000010000 */
[----:B------:R-:W2:Y:S01]  /*0c40*/  LDG.E R8, desc[UR14][R8.64] ;  /* 0x0000000e08087981 */ /* 0x000ea2000c1e1900 */
[----:B------:R-:W-:Y:S01]  /*0c50*/  MOV R60, UR4 ;  /* 0x00000004003c7c02 */ /* 0x000fe20008000f00 */
[----:B------:R-:W-:Y:S01]  /*0c60*/  BSSY.RECONVERGENT B0, `(.L_x_21) ;  /* 0x000002d000007945 */ /* 0x000fe20003800200 */
[----:B0-----:R-:W-:Y:S02]  /*0c70*/  MOV R61, UR5 ;  /* 0x00000005003d7c02 */ /* 0x001fe40008000f00 */
[----:B--2---:R-:W-:-:S02]  /*0c80*/  IADD3 R7, PT, PT, R8, 0x1, RZ ;  /* 0x0000000108077810 */ /* 0x004fc40007ffe0ff */
[----:B------:R-:W-:Y:S02]  /*0c90*/  IADD3 R11, PT, PT, R8, 0x1fe, RZ ;  /* 0x000001fe080b7810 */ /* 0x000fe40007ffe0ff */
[----:B------:R-:W-:Y:S02]  /*0ca0*/  ISETP.GE.U32.AND P1, PT, R10, R7, P0 ;  /* 0x000000070a00720c */ /* 0x000fe40000726070 */
[----:B------:R-:W-:Y:S02]  /*0cb0*/  IADD3 R7, PT, PT, R8, 0x1fd, RZ ;  /* 0x000001fd08077810 */ /* 0x000fe40007ffe0ff */
[C---:B------:R-:W-:Y:S02]  /*0cc0*/  ISETP.GT.U32.OR P2, PT, R10.reuse, R11, !P1 ;  /* 0x0000000b0a00720c */ /* 0x040fe40004f44470 */
[----:B------:R-:W-:-:S11]  /*0cd0*/  ISETP.GT.U32.OR P1, PT, R10, R7, !P1 ;  /* 0x000000070a00720c */ /* 0x000fd60004f24470 */
[----:B------:R-:W-:Y:S05]  /*0ce0*/  @P2 BRA `(.L_x_22) ;  /* 0x0000000000902947 */ /* 0x000fea0003800000 */
[----:B------:R-:W2:Y:S01]  /*0cf0*/  LDG.E R11, desc[UR14][R44.64+0x4] ;  /* 0x0000040e2c0b7981 */ /* 0x000ea2000c1e1900 */
[----:B------:R-:W0:Y:S03]  /*0d00*/  LDCU UR6, c[0x0][0x440] ;  /* 0x00008800ff0677ac */ /* 0x000e260008000800 */
[----:B------:R-:W3:Y:S04]  /*0d10*/  LDG.E R64, desc[UR14][R58.64+0x4] ;  /* 0x0000040e3a407981 */ /* 0x000ee8000c1e1900 */
[----:B------:R-:W4:Y:S04]  /*0d20*/  LDG.E R62, desc[UR14][R12.64+0x4] ;  /* 0x0000040e0c3e7981 */ /* 0x000f28000c1e1900 */
[----:B------:R-:W-:Y:S04]  /*0d30*/  LDS R7, [R4+0x4] ;  /* 0x0000040004077984 */ /* 0x000fe80000000800 */
[----:B------:R-:W1:Y:S04]  /*0d40*/  LDS R66, [R5] ;  /* 0x0000000005427984 */ /* 0x000e680000000800 */
[----:B------:R-:W5:Y:S04]  /*0d50*/  LDG.E R8, desc[UR14][R50.64+0x4] ;  /* 0x0000040e32087981 */ /* 0x000f68000c1e1900 */
[----:B------:R-:W4:Y:S04]  /*0d60*/  LDS R63, [R3+0x4] ;  /* 0x00000400033f7984 */ /* 0x000f280000000800 */
        /* <DEDUP_REMOVED lines=8> */
[----:B------:R-:W-:Y:S04]  /*0df0*/  STS [R3+0x4], R66 ;  /* 0x0000044203007388 */ /* 0x000fe80000000800 */
[----:B------:R-:W-:Y:S04]  /*0e00*/  LDS R64, [R6+0x4] ;  /* 0x0000040006407984 */ /* 0x000fe80000000800 */
[----:B------:R-:W0:Y:S04]  /*0e10*/  LDS R65, [R4] ;  /* 0x0000000004417984 */ /* 0x000e280000000800 */
[----:B------:R-:W4:Y:S01]  /*0e20*/  LDG.E R62, desc[UR14][R54.64+0x4] ;  /* 0x0000040e363e7981 */ /* 0x000f22000c1e1900 */
[----:B0-----:R-:W-:-:S03]  /*0e30*/  FADD R65, R64, R65 ;  /* 0x0000004140417221 */ /* 0x001fc60000000000 */
[----:B------:R-:W4:Y:S01]  /*0e40*/  LDG.E R64, desc[UR14][R52.64+0x4] ;  /* 0x0000040e34407981 */ /* 0x000f22000c1e1900 */
[----:B-----5:R-:W-:-:S03]  /*0e50*/  FADD R68, R65, R8 ;  /* 0x0000000841447221 */ /* 0x020fc60000000000 */
[----:B------:R-:W2:Y:S01]  /*0e60*/  LDS R8, [R2+0x4] ;  /* 0x0000040002087984 */ /* 0x000ea20000000800 */
[----:B------:R-:W-:-:S04]  /*0e70*/  FMUL R9, R9, R68 ;  /* 0x0000004409097220 */ /* 0x000fc80000400000 */
[----:B------:R-:W-:-:S04]  /*0e80*/  FMUL R68, R9, UR6 ;  /* 0x0000000609447c20 */ /* 0x000fc80008400000 */
[----:B--2---:R-:W-:-:S05]  /*0e90*/  FFMA R11, R11, R8, R68 ;  /* 0x000000080b0b7223 */ /* 0x004fca0000000044 */
[----:B------:R-:W-:Y:S04]  /*0ea0*/  STS [R2+0x4], R11 ;  /* 0x0000040b02007388 */ /* 0x000fe80000000800 */
[----:B------:R-:W0:Y:S04]  /*0eb0*/  LDS R8, [R6] ;  /* 0x0000000006087984 */ /* 0x000e280000000800 */
[----:B------:R-:W1:Y:S01]  /*0ec0*/  LDS R9, [R0+0x4] ;  /* 0x0000040000097984 */ /* 0x000e620000000800 */
[----:B0-----:R-:W-:-:S04]  /*0ed0*/  FADD R8, R7, R8 ;  /* 0x0000000807087221 */ /* 0x001fc80000000000 */
[----:B---3--:R-:W-:-:S04]  /*0ee0*/  FADD R63, R8, R63 ;  /* 0x0000003f083f7221 */ /* 0x008fc80000000000 */
[----:B----4-:R-:W-:-:S04]  /*0ef0*/  FMUL R62, R62, R63 ;  /* 0x0000003f3e3e7220 */ /* 0x010fc80000400000 */
[----:B------:R-:W-:-:S04]  /*0f00*/  FMUL R7, R62, UR6 ;  /* 0x000000063e077c20 */ /* 0x000fc80008400000 */
[----:B-1----:R-:W-:-:S05]  /*0f10*/  FFMA R7, R64, R9, R7 ;  /* 0x0000000940077223 */ /* 0x002fca0000000007 */
[----:B------:R0:W-:Y:S02]  /*0f20*/  STS [R0+0x4], R7 ;  /* 0x0000040700007388 */ /* 0x0001e40000000800 */
.L_x_22:
[----:B------:R-:W-:Y:S05]  /*0f30*/  BSYNC.RECONVERGENT B0 ;  /* 0x0000000000007941 */ /* 0x000fea0003800200 */
.L_x_21:
[----:B------:R-:W-:Y:S06]  /*0f40*/  BAR.SYNC.DEFER_BLOCKING 0x0 ;  /* 0x0000000000007b1d */ /* 0x000fec0000010000 */
[----:B------:R-:W-:Y:S04]  /*0f50*/  BSSY.RECONVERGENT B0, `(.L_x_23) ;  /* 0x0000027000007945 */ /* 0x000fe80003800200 */
[----:B------:R-:W-:Y:S05]  /*0f60*/  @P1 BRA `(.L_x_24) ;  /* 0x0000000000941947 */ /* 0x000fea0003800000 */
[----:B------:R-:W2:Y:S01]  /*0f70*/  LDG.E R64, desc[UR14][R26.64+0x4] ;  /* 0x0000040e1a407981 */ /* 0x000ea2000c1e1900 */
[----:B------:R-:W1:Y:S03]  /*0f80*/  LDCU UR6, c[0x0][0x440] ;  /* 0x00008800ff0677ac */ /* 0x000e660008000800 */
[----:B------:R-:W3:Y:S04]  /*0f90*/  LDG.E R63, desc[UR14][R28.64+0x4] ;  /* 0x0000040e1c3f7981 */ /* 0x000ee8000c1e1900 */
[----:B------:R-:W4:Y:S04]  /*0fa0*/  LDG.E R11, desc[UR14][R30.64+0x4] ;  /* 0x0000040e1e0b7981 */ /* 0x000f28000c1e1900 */
[----:B------:R-:W-:Y:S04]  /*0fb0*/  LDS R62, [R0+0x4] ;  /* 0x00000400003e7984 */ /* 0x000fe80000000800 */
[----:B------:R-:W5:Y:S04]  /*0fc0*/  LDS R65, [R2+0x8] ;  /* 0x0000080002417984 */ /* 0x000f680000000800 */
[----:B0-----:R-:W4:Y:S04]  /*0fd0*/  LDG.E R7, desc[UR14][R20.64+0x4] ;  /* 0x0000040e14077981 */ /* 0x001f28000c1e1900 */
[----:B------:R-:W4:Y:S04]  /*0fe0*/  LDG.E R8, desc[UR14][R22.64+0x4] ;  /* 0x0000040e16087981 */ /* 0x000f28000c1e1900 */
[----:B------:R-:W4:Y:S01]  /*0ff0*/  LDG.E R9, desc[UR14][R24.64+0x4] ;  /* 0x0000040e18097981 */ /* 0x000f22000c1e1900 */
[----:B-----5:R-:W-:-:S03]  /*1000*/  FADD R65, R62, R65 ;  /* 0x000000413e417221 */ /* 0x020fc60000000000 */
[----:B------:R-:W4:Y:S01]  /*1010*/  LDS R62, [R6+0x4] ;  /* 0x00000400063e7984 */ /* 0x000f220000000800 */
[----:B--2---:R-:W-:-:S04]  /*1020*/  FADD R64, R65, R64 ;  /* 0x0000004041407221 */ /* 0x004fc80000000000 */
[----:B---3--:R-:W-:Y:S02]  /*1030*/  FMUL R65, R63, R64 ;  /* 0x000000403f417220 */ /* 0x008fe40000400000 */
[----:B------:R-:W2:Y:S04]  /*1040*/  LDG.E R63, desc[UR14][R14.64+0x4] ;  /* 0x0000040e0e3f7981 */ /* 0x000ea8000c1e1900 */
[----:B------:R-:W3:Y:S01]  /*1050*/  LDG.E R64, desc[UR14][R16.64+0x4] ;  /* 0x0000040e10407981 */ /* 0x000ee2000c1e1900 */
[----:B-1----:R-:W-:-:S04]  /*1060*/  FMUL R66, R65, UR6 ;  /* 0x0000000641427c20 */ /* 0x002fc80008400000 */
[----:B----4-:R-:W-:Y:S02]  /*1070*/  FFMA R65, R11, R62, R66 ;  /* 0x0000003e0b417223 */ /* 0x010fe40000000042 */
[----:B------:R-:W4:Y:S04]  /*1080*/  LDG.E R11, desc[UR14][R18.64+0x4] ;  /* 0x0000040e120b7981 */ /* 0x000f28000c1e1900 */
[----:B------:R-:W-:Y:S04]  /*1090*/  STS [R6+0x4], R65 ;  /* 0x0000044106007388 */ /* 0x000fe80000000800 */
[----:B------:R-:W-:Y:S04]  /*10a0*/  LDS R62, [R3+0x4] ;  /* 0x00000400033e7984 */ /* 0x000fe80000000800 */
[----:B------:R-:W0:Y:S02]  /*10b0*/  LDS R67, [R0+0x8] ;  /* 0x0000080000437984 */ /* 0x000e240000000800 */
[----:B0-----:R-:W-:-:S02]  /*10c0*/  FADD R66, R62, R67 ;  /* 0x000000433e427221 */ /* 0x001fc40000000000 */
[----:B------:R-:W0:Y:S02]  /*10d0*/  LDS R62, [R5+0x4] ;  /* 0x00000400053e7984 */ /* 0x000e240000000800 */
[----:B------:R-:W-:-:S04]  /*10e0*/  FADD R7, R66, R7 ;  /* 0x0000000742077221 */ /* 0x000fc80000000000 */
        /* <DEDUP_REMOVED lines=13> */
.L_x_24:
[----:B------:R-:W-:Y:S05]  /*11c0*/  BSYNC.RECONVERGENT B0 ;  /* 0x0000000000007941 */ /* 0x000fea0003800200 */
.L_x_23:
[----:B------:R-:W-:Y:S06]  /*11d0*/  BAR.SYNC.DEFER_BLOCKING 0x0 ;  /* 0x0000000000007b1d */ /* 0x000fec0000010000 */
[----:B------:R-:W0:Y:S01]  /*11e0*/  LDG.E R60, desc[UR14][R60.64] ;  /* 0x0000000e3c3c7981 */ /* 0x000e22000c1e1900 */
[----:B------:R-:W-:Y:S01]  /*11f0*/  MOV R8, UR4 ;  /* 0x0000000400087c02 */ /* 0x000fe20008000f00 */
[----:B------:R-:W-:Y:S01]  /*1200*/  BSSY.RECONVERGENT B0, `(.L_x_25) ;  /* 0x000002d000007945 */ /* 0x000fe20003800200 */
[C---:B0-----:R-:W-:Y:S02]  /*1210*/  IADD3 R7, PT, PT, R60.reuse, 0x2, RZ ;  /* 0x000000023c077810 */ /* 0x041fe40007ffe0ff */
[----:B------:R-:W-:-:S02]  /*1220*/  IADD3 R9, PT, PT, R60, 0x1fd, RZ ;  /* 0x000001fd3c097810 */ /* 0x000fc40007ffe0ff */
[----:B------:R-:W-:Y:S02]  /*1230*/  ISETP.GE.U32.AND P1, PT, R10, R7, P0 ;  /* 0x000000070a00720c */ /* 0x000fe40000726070 */
[----:B------:R-:W-:Y:S02]  /*1240*/  IADD3 R7, PT, PT, R60, 0x1fc, RZ ;  /* 0x000001fc3c077810 */ /* 0x000fe40007ffe0ff */
[C---:B------:R-:W-:Y:S02]  /*1250*/  ISETP.GT.U32.OR P2, PT, R10.reuse, R9, !P1 ;  /* 0x000000090a00720c */ /* 0x040fe40004f44470 */
[----:B------:R-:W-:Y:S02]  /*1260*/  MOV R9, UR5 ;  /* 0x0000000500097c02 */ /* 0x000fe40008000f00 */
[----:B------:R-:W-:-:S09]  /*1270*/  ISETP.GT.U32.OR P1, PT, R10, R7, !P1 ;  /* 0x000000070a00720c */ /* 0x000fd20004f24470 */
[----:B------:R-:W-:Y:S05]  /*1280*/  @P2 BRA `(.L_x_26) ;  /* 0x0000000000902947 */ /* 0x000fea0003800000 */
[----:B------:R-:W2:Y:S01]  /*1290*/  LDG.E R61, desc[UR14][R44.64+0x4] ;  /* 0x0000040e2c3d7981 */ /* 0x000ea2000c1e1900 */
[----:B------:R-:W0:Y:S03]  /*12a0*/  LDCU UR6, c[0x0][0x440] ;  /* 0x00008800ff0677ac */ /* 0x000e260008000800 */
[----:B------:R-:W3:Y:S04]  /*12b0*/  LDG.E R64, desc[UR14][R58.64+0x4] ;  /* 0x0000040e3a407981 */ /* 0x000ee8000c1e1900 */
[----:B------:R-:W4:Y:S04]  /*12c0*/  LDG.E R62, desc[UR14][R12.64+0x4] ;  /* 0x0000040e0c3e7981 */ /* 0x000f28000c1e1900 */
[----:B------:R-:W-:Y:S04]  /*12d0*/  LDS R7, [R4+0x4] ;  /* 0x0000040004077984 */ /* 0x000fe80000000800 */
[----:B------:R-:W5:Y:S04]  /*12e0*/  LDS R66, [R5] ;  /* 0x0000000005427984 */ /* 0x000f680000000800 */
[----:B-1----:R-:W4:Y:S04]  /*12f0*/  LDG.E R11, desc[UR14][R50.64+0x4] ;  /* 0x0000040e320b7981 */ /* 0x002f28000c1e1900 */
[----:B------:R-:W4:Y:S04]  /*1300*/  LDS R63, [R3+0x4] ;  /* 0x00000400033f7984 */ /* 0x000f280000000800 */
[----:B------:R-:W4:Y:S01]  /*1310*/  LDG.E R60, desc[UR14][R48.64+0x4] ;  /* 0x0000040e303c7981 */ /* 0x000f22000c1e1900 */
[----:B-----5:R-:W-:-:S04]  /*1320*/  FADD R66, R7, R66 ;  /* 0x0000004207427221 */ /* 0x020fc80000000000 */
        /* <DEDUP_REMOVED lines=11> */
[----:B------:R-:W5:Y:S01]  /*13e0*/  LDG.E R64, desc[UR14][R52.64+0x4] ;  /* 0x0000040e34407981 */ /* 0x000f62000c1e1900 */
[----:B------:R-:W-:-:S03]  /*13f0*/  FADD R11, R68, R11 ;  /* 0x0000000b440b7221 */ /* 0x000fc60000000000 */
[----:B------:R-:W2:Y:S01]  /*1400*/  LDS R68, [R2+0x4] ;  /* 0x0000040002447984 */ /* 0x000ea20000000800 */
[----:B------:R-:W-:-:S04]  /*1410*/  FMUL R11, R60, R11 ;  /* 0x0000000b3c0b7220 */ /* 0x000fc80000400000 */
[----:B------:R-:W-:-:S04]  /*1420*/  FMUL R60, R11, UR6 ;  /* 0x000000060b3c7c20 */ /* 0x000fc80008400000 */
[----:B--2---:R-:W-:-:S05]  /*1430*/  FFMA R61, R61, R68, R60 ;  /* 0x000000443d3d7223 */ /* 0x004fca000000003c */
[----:B------:R-:W-:Y:S04]  /*1440*/  STS [R2+0x4], R61 ;  /* 0x0000043d02007388 */ /* 0x000fe80000000800 */
[----:B------:R-:W0:Y:S04]  /*1450*/  LDS R60, [R6] ;  /* 0x00000000063c7984 */ /* 0x000e280000000800 */
[----:B------:R-:W5:Y:S01]  /*1460*/  LDS R11, [R0+0x4] ;  /* 0x00000400000b7984 */ /* 0x000f620000000800 */
[----:B0-----:R-:W-:-:S04]  /*1470*/  FADD R60, R7, R60 ;  /* 0x0000003c073c7221 */ /* 0x001fc80000000000 */
[----:B---3--:R-:W-:-:S04]  /*1480*/  FADD R63, R60, R63 ;  /* 0x0000003f3c3f7221 */ /* 0x008fc80000000000 */
[----:B----4-:R-:W-:-:S04]  /*1490*/  FMUL R62, R62, R63 ;  /* 0x0000003f3e3e7220 */ /* 0x010fc80000400000 */
[----:B------:R-:W-:-:S04]  /*14a0*/  FMUL R7, R62, UR6 ;  /* 0x000000063e077c20 */ /* 0x000fc80008400000 */
[----:B-----5:R-:W-:-:S05]  /*14b0*/  FFMA R7, R64, R11, R7 ;  /* 0x0000000b40077223 */ /* 0x020fca0000000007 */
[----:B------:R0:W-:Y:S02]  /*14c0*/  STS [R0+0x4], R7 ;  /* 0x0000040700007388 */ /* 0x0001e40000000800 */
.L_x_26:
[----:B------:R-:W-:Y:S05]  /*14d0*/  BSYNC.RECONVERGENT B0 ;  /* 0x0000000000007941 */ /* 0x000fea0003800200 */
.L_x_25:
[----:B------:R-:W-:Y:S06]  /*14e0*/  BAR.SYNC.DEFER_BLOCKING 0x0 ;  /* 0x0000000000007b1d */ /* 0x000fec0000010000 */
[----:B------:R-:W-:Y:S04]  /*14f0*/  BSSY.RECONVERGENT B0, `(.L_x_27) ;  /* 0x0000027000007945 */ /* 0x000fe80003800200 */
[----:B------:R-:W-:Y:S05]  /*1500*/  @P1 BRA `(.L_x_28) ;  /* 0x0000000000941947 */ /* 0x000fea0003800000 */
[----:B------:R-:W2:Y:S01]  /*1510*/  LDG.E R64, desc[UR14][R26.64+0x4] ;  /* 0x0000040e1a407981 */ /* 0x000ea2000c1e1900 */
[----:B------:R-:W3:Y:S03]  /*1520*/  LDCU UR6, c[0x0][0x440] ;  /* 0x00008800ff0677ac */ /* 0x000ee60008000800 */
[----:B------:R-:W4:Y:S04]  /*1530*/  LDG.E R63, desc[UR14][R28.64+0x4] ;  /* 0x0000040e1c3f7981 */ /* 0x000f28000c1e1900 */
[----:B------:R-:W5:Y:S04]  /*1540*/  LDG.E R61, desc[UR14][R30.64+0x4] ;  /* 0x0000040e1e3d7981 */ /* 0x000f68000c1e1900 */
[----:B------:R-:W-:Y:S04]  /*1550*/  LDS R62, [R0+0x4] ;  /* 0x00000400003e7984 */ /* 0x000fe80000000800 */
[----:B------:R-:W3:Y:S04]  /*1560*/  LDS R65, [R2+0x8] ;  /* 0x0000080002417984 */ /* 0x000ee80000000800 */
[----:B0-----:R-:W5:Y:S04]  /*1570*/  LDG.E R7, desc[UR14][R20.64+0x4] ;  /* 0x0000040e14077981 */ /* 0x001f68000c1e1900 */
[----:B-1----:R-:W5:Y:S04]  /*1580*/  LDG.E R11, desc[UR14][R22.64+0x4] ;  /* 0x0000040e160b7981 */ /* 0x002f68000c1e1900 */
[----:B------:R-:W5:Y:S01]  /*1590*/  LDG.E R60, desc[UR14][R24.64+0x4] ;  /* 0x0000040e183c7981 */ /* 0x000f62000c1e1900 */
[----:B---3--:R-:W-:-:S03]  /*15a0*/  FADD R65, R62, R65 ;  /* 0x000000413e417221 */ /* 0x008fc60000000000 */
[----:B------:R-:W5:Y:S01]  /*15b0*/  LDS R62, [R6+0x4] ;  /* 0x00000400063e7984 */ /* 0x000f620000000800 */
[----:B--2---:R-:W-:-:S04]  /*15c0*/  FADD R64, R65, R64 ;  /* 0x0000004041407221 */ /* 0x004fc80000000000 */
[----:B----4-:R-:W-:Y:S02]  /*15d0*/  FMUL R65, R63, R64 ;  /* 0x000000403f417220 */ /* 0x010fe40000400000 */
[----:B------:R-:W2:Y:S04]  /*15e0*/  LDG.E R63, desc[UR14][R14.64+0x4] ;  /* 0x0000040e0e3f7981 */ /* 0x000ea8000c1e1900 */
[----:B------:R-:W3:Y:S01]  /*15f0*/  LDG.E R64, desc[UR14][R16.64+0x4] ;  /* 0x0000040e10407981 */ /* 0x000ee2000c1e1900 */
[----:B------:R-:W-:-:S04]  /*1600*/  FMUL R66, R65, UR6 ;  /* 0x0000000641427c20 */ /* 0x000fc80008400000 */
[----:B-----5:R-:W-:Y:S02]  /*1610*/  FFMA R65, R61, R62, R66 ;  /* 0x0000003e3d417223 */ /* 0x020fe40000000042 */
        /* <DEDUP_REMOVED lines=20> */
.L_x_28:
[----:B------:R-:W-:Y:S05]  /*1760*/  BSYNC.RECONVERGENT B0 ;  /* 0x0000000000007941 */ /* 0x000fea0003800200 */
.L_x_27:
[----:B------:R-:W-:Y:S06]  /*1770*/  BAR.SYNC.DEFER_BLOCKING 0x0 ;  /* 0x0000000000007b1d */ /* 0x000fec0000010000 */
[----:B------:R-:W0:Y:S01]  /*1780*/  LDG.E R8, desc[UR14][R8.64] ;  /* 0x0000000e08087981 */ /* 0x000e22000c1e1900 */
[----:B------:R-:W-:Y:S01]  /*1790*/  MOV R60, UR4 ;  /* 0x00000004003c7c02 */ /* 0x000fe20008000f00 */
[----:B------:R-:W-:Y:S01]  /*17a0*/  BSSY.RECONVERGENT B0, `(.L_x_29) ;  /* 0x000002d000007945 */ /* 0x000fe20003800200 */
[----:B--2---:R-:W-:Y:S02]  /*17b0*/  MOV R61, UR5 ;  /* 0x00000005003d7c02 */ /* 0x004fe40008000f00 */
[----:B0-----:R-:W-:-:S02]  /*17c0*/  IADD3 R7, PT, PT, R8, 0x3, RZ ;  /* 0x0000000308077810 */ /* 0x001fc40007ffe0ff */
[----:B-1----:R-:W-:Y:S02]  /*17d0*/  IADD3 R11, PT, PT, R8, 0x1fc, RZ ;  /* 0x000001fc080b7810 */ /* 0x002fe40007ffe0ff */
        /* <DEDUP_REMOVED lines=9> */
[----:B------:R-:W5:Y:S04]  /*1870*/  LDG.E R50, desc[UR14][R50.64+0x4] ;  /* 0x0000040e32327981 */ /* 0x000f68000c1e1900 */
[----:B------:R-:W5:Y:S04]  /*1880*/  LDG.E R48, desc[UR14][R48.64+0x4] ;  /* 0x0000040e30307981 */ /* 0x000f68000c1e1900 */
[----:B------:R-:W5:Y:S04]  /*1890*/  LDG.E R46, desc[UR14][R46.64+0x4] ;  /* 0x0000040e2e2e7981 */ /* 0x000f68000c1e1900 */
[----:B------:R-:W5:Y:S04]  /*18a0*/  LDG.E R56, desc[UR14][R56.64+0x4] ;  /* 0x0000040e38387981 */ /* 0x000f68000c1e1900 */
[----:B------:R-:W5:Y:S04]  /*18b0*/  LDG.E R54, desc[UR14][R54.64+0x4] ;  /* 0x0000040e36367981 */ /* 0x000f68000c1e1900 */
[----:B------:R-:W5:Y:S04]  /*18c0*/  LDG.E R52, desc[UR14][R52.64+0x4] ;  /* 0x0000040e34347981 */ /* 0x000f68000c1e1900 */
[----:B------:R-:W-:Y:S04]  /*18d0*/  LDS R8, [R4+0x4] ;  /* 0x0000040004087984 */ /* 0x000fe80000000800 */
[----:B------:R-:W1:Y:S04]  /*18e0*/  LDS R9, [R5] ;  /* 0x0000000005097984 */ /* 0x000e680000000800 */
[----:B------:R-:W4:Y:S01]  /*18f0*/  LDS R7, [R3+0x4] ;  /* 0x0000040003077984 */ /* 0x000f220000000800 */
[----:B-1----:R-:W-:-:S04]  /*1900*/  FADD R9, R8, R9 ;  /* 0x0000000908097221 */ /* 0x002fc80000000000 */
[----:B--2---:R-:W-:-:S04]  /*1910*/  FADD R9, R9, R44 ;  /* 0x0000002c09097221 */ /* 0x004fc80000000000 */
[----:B---3--:R-:W-:-:S04]  /*1920*/  FMUL R9, R58, R9 ;  /* 0x000000093a097220 */ /* 0x008fc80000400000 */
[----:B0-----:R-:W-:-:S04]  /*1930*/  FMUL R9, R9, UR6 ;  /* 0x0000000609097c20 */ /* 0x001fc80008400000 */
[----:B----4-:R-:W-:-:S05]  /*1940*/  FFMA R12, R12, R7, R9 ;  /* 0x000000070c0c7223 */ /* 0x010fca0000000009 */
[----:B------:R-:W-:Y:S04]  /*1950*/  STS [R3+0x4], R12 ;  /* 0x0000040c03007388 */ /* 0x000fe80000000800 */
[----:B------:R-:W-:Y:S04]  /*1960*/  LDS R9, [R6+0x4] ;  /* 0x0000040006097984 */ /* 0x000fe80000000800 */
[----:B------:R-:W0:Y:S04]  /*1970*/  LDS R44, [R4] ;  /* 0x00000000042c7984 */ /* 0x000e280000000800 */
[----:B------:R-:W1:Y:S01]  /*1980*/  LDS R7, [R2+0x4] ;  /* 0x0000040002077984 */ /* 0x000e620000000800 */
[----:B0-----:R-:W-:-:S04]  /*1990*/  FADD R9, R9, R44 ;  /* 0x0000002c09097221 */ /* 0x001fc80000000000 */
[----:B-----5:R-:W-:-:S04]  /*19a0*/  FADD R9, R9, R50 ;  /* 0x0000003209097221 */ /* 0x020fc80000000000 */
[----:B------:R-:W-:-:S04]  /*19b0*/  FMUL R9, R48, R9 ;  /* 0x0000000930097220 */ /* 0x000fc80000400000 */
[----:B------:R-:W-:-:S04]  /*19c0*/  FMUL R9, R9, UR6 ;  /* 0x0000000609097c20 */ /* 0x000fc80008400000 */
[----:B-1----:R-:W-:-:S05]  /*19d0*/  FFMA R7, R46, R7, R9 ;  /* 0x000000072e077223 */ /* 0x002fca0000000009 */
[----:B------:R-:W-:Y:S04]  /*19e0*/  STS [R2+0x4], R7 ;  /* 0x0000040702007388 */ /* 0x000fe80000000800 */
[----:B------:R-:W0:Y:S04]  /*19f0*/  LDS R11, [R6] ;  /* 0x00000000060b7984 */ /* 0x000e280000000800 */
[----:B------:R-:W1:Y:S01]  /*1a00*/  LDS R9, [R0+0x4] ;  /* 0x0000040000097984 */ /* 0x000e620000000800 */
[----:B0-----:R-:W-:-:S04]  /*1a10*/  FADD R11, R8, R11 ;  /* 0x0000000b080b7221 */ /* 0x001fc80000000000 */
[----:B------:R-:W-:-:S04]  /*1a20*/  FADD R11, R11, R56 ;  /* 0x000000380b0b7221 */ /* 0x000fc80000000000 */
[----:B------:R-:W-:-:S04]  /*1a30*/  FMUL R11, R54, R11 ;  /* 0x0000000b360b7220 */ /* 0x000fc80000400000 */
[----:B------:R-:W-:-:S04]  /*1a40*/  FMUL R11, R11, UR6 ;  /* 0x000000060b0b7c20 */ /* 0x000fc80008400000 */
[----:B-1----:R-:W-:-:S05]  /*1a50*/  FFMA R9, R52, R9, R11 ;  /* 0x0000000934097223 */ /* 0x002fca000000000b */
[----:B------:R0:W-:Y:S02]  /*1a60*/  STS [R0+0x4], R9 ;  /* 0x0000040900007388 */ /* 0x0001e40000000800 */
.L_x_30:
[----:B------:R-:W-:Y:S05]  /*1a70*/  BSYNC.RECONVERGENT B0 ;  /* 0x0000000000007941 */ /* 0x000fea0003800200 */
.L_x_29:
[----:B------:R-:W-:Y:S06]  /*1a80*/  BAR.SYNC.DEFER_BLOCKING 0x0 ;  /* 0x0000000000007b1d */ /* 0x000fec0000010000 */
[----:B------:R-:W-:Y:S04]  /*1a90*/  BSSY.RECONVERGENT B0, `(.L_x_31) ;  /* 0x0000027000007945 */ /* 0x000fe80003800200 */
[----:B------:R-:W-:Y:S05]  /*1aa0*/  @P1 BRA `(.L_x_32) ;  /* 0x0000000000941947 */ /* 0x000fea0003800000 */
[----:B------:R-:W2:Y:S01]  /*1ab0*/  LDG.E R27, desc[UR14][R26.64+0x4] ;  /* 0x0000040e1a1b7981 */ /* 0x000ea2000c1e1900 */
[----:B------:R-:W1:Y:S03]  /*1ac0*/  LDCU UR6, c[0x0][0x440] ;  /* 0x00008800ff0677ac */ /* 0x000e660008000800 */
        /* <DEDUP_REMOVED lines=9> */
[----:B0-----:R-:W0:Y:S04]  /*1b60*/  LDS R9, [R2+0x8] ;  /* 0x0000080002097984 */ /* 0x001e280000000800 */
[----:B------:R-:W4:Y:S01]  /*1b70*/  LDS R7, [R6+0x4] ;  /* 0x0000040006077984 */ /* 0x000f220000000800 */
[----:B0-----:R-:W-:-:S04]  /*1b80*/  FADD R8, R8, R9 ;  /* 0x0000000908087221 */ /* 0x001fc80000000000 */
[----:B--2---:R-:W-:-:S04]  /*1b90*/  FADD R27, R8, R27 ;  /* 0x0000001b081b7221 */ /* 0x004fc80000000000 */
[----:B---3--:R-:W-:-:S04]  /*1ba0*/  FMUL R27, R28, R27 ;  /* 0x0000001b1c1b7220 */ /* 0x008fc80000400000 */
[----:B-1----:R-:W-:-:S04]  /*1bb0*/  FMUL R27, R27, UR6 ;  /* 0x000000061b1b7c20 */ /* 0x002fc80008400000 */
[----:B----4-:R-:W-:-:S05]  /*1bc0*/  FFMA R7, R30, R7, R27 ;  /* 0x000000071e077223 */ /* 0x010fca000000001b */
[----:B------:R-:W-:Y:S04]  /*1bd0*/  STS [R6+0x4], R7 ;  /* 0x0000040706007388 */ /* 0x000fe80000000800 */
[----:B------:R-:W-:Y:S04]  /*1be0*/  LDS R8, [R3+0x4] ;  /* 0x0000040003087984 */ /* 0x000fe80000000800 */
[----:B------:R-:W0:Y:S04]  /*1bf0*/  LDS R11, [R0+0x8] ;  /* 0x00000800000b7984 */ /* 0x000e280000000800 */
[----:B------:R-:W1:Y:S01]  /*1c00*/  LDS R9, [R5+0x4] ;  /* 0x0000040005097984 */ /* 0x000e620000000800 */
[----:B0-----:R-:W-:-:S04]  /*1c10*/  FADD R8, R8, R11 ;  /* 0x0000000b08087221 */ /* 0x001fc80000000000 */
[----:B-----5:R-:W-:-:S04]  /*1c20*/  FADD R21, R8, R21 ;  /* 0x0000001508157221 */ /* 0x020fc80000000000 */
[----:B------:R-:W-:-:S04]  /*1c30*/  FMUL R21, R22, R21 ;  /* 0x0000001516157220 */ /* 0x000fc80000400000 */
[----:B------:R-:W-:-:S04]  /*1c40*/  FMUL R21, R21, UR6 ;  /* 0x0000000615157c20 */ /* 0x000fc80008400000 */
[----:B-1----:R-:W-:-:S05]  /*1c50*/  FFMA R24, R24, R9, R21 ;  /* 0x0000000918187223 */ /* 0x002fca0000000015 */
[----:B------:R-:W-:Y:S04]  /*1c60*/  STS [R5+0x4], R24 ;  /* 0x0000041805007388 */ /* 0x000fe80000000800 */
[----:B------:R-:W-:Y:S04]  /*1c70*/  LDS R8, [R3+0x8] ;  /* 0x0000080003087984 */ /* 0x000fe80000000800 */
[----:B------:R-:W0:Y:S04]  /*1c80*/  LDS R9, [R2+0x4] ;  /* 0x0000040002097984 */ /* 0x000e280000000800 */
[----:B------:R-:W1:Y:S01]  /*1c90*/  LDS R7, [R4+0x4] ;  /* 0x0000040004077984 */ /* 0x000e620000000800 */
[----:B0-----:R-:W-:-:S04]  /*1ca0*/  FADD R8, R8, R9 ;  /* 0x0000000908087221 */ /* 0x001fc80000000000 */
[----:B------:R-:W-:-:S04]  /*1cb0*/  FADD R15, R8, R15 ;  /* 0x0000000f080f7221 */ /* 0x000fc80000000000 */
[----:B------:R-:W-:-:S04]  /*1cc0*/  FMUL R15, R16, R15 ;  /* 0x0000000f100f7220 */ /* 0x000fc80000400000 */
[----:B------:R-:W-:-:S04]  /*1cd0*/  FMUL R15, R15, UR6 ;  /* 0x000000060f0f7c20 */ /* 0x000fc80008400000 */
[----:B-1----:R-:W-:-:S05]  /*1ce0*/  FFMA R7, R18, R7, R15 ;  /* 0x0000000712077223 */ /* 0x002fca000000000f */
[----:B------:R1:W-:Y:S02]  /*1cf0*/  STS [R4+0x4], R7 ;  /* 0x0000040704007388 */ /* 0x0003e40000000800 */
.L_x_32:
[----:B------:R-:W-:Y:S05]  /*1d00*/  BSYNC.RECONVERGENT B0 ;  /* 0x0000000000007941 */ /* 0x000fea0003800200 */
.L_x_31:
[----:B------:R-:W-:Y:S06]  /*1d10*/  BAR.SYNC.DEFER_BLOCKING 0x0 ;  /* 0x0000000000007b1d */ /* 0x000fec0000010000 */
[----:B------:R-:W2:Y:S02]  /*1d20*/  LDG.E R61, desc[UR14][R60.64] ;  /* 0x0000000e3c3d7981 */ /* 0x000ea4000c1e1900 */
[----:B--2---:R-:W-:Y:S02]  /*1d30*/  ISETP.GE.U32.AND P0, PT, R10, R61, P0 ;  /* 0x0000003d0a00720c */ /* 0x004fe40000706070 */
[----:B-1----:R-:W-:-:S02]  /*1d40*/  IADD3 R7, PT, PT, R61, 0x1ff, RZ ;  /* 0x000001ff3d077810 */ /* 0x002fc40007ffe0ff */
[----:B------:R-:W-:Y:S02]  /*1d50*/  IADD3 R11, PT, PT, R61, 0x1fe, RZ ;  /* 0x000001fe3d0b7810 */ /* 0x000fe40007ffe0ff */
[C---:B------:R-:W-:Y:S02]  /*1d60*/  ISETP.GT.U32.OR P1, PT, R10.reuse, R7, !P0 ;  /* 0x000000070a00720c */ /* 0x040fe40004724470 */
[----:B------:R-:W-:-:S11]  /*1d70*/  ISETP.GT.U32.OR P0, PT, R10, R11, !P0 ;  /* 0x0000000b0a00720c */ /* 0x000fd60004704470 */
[----:B------:R-:W1:Y:S04]  /*1d80*/  @!P1 LDS R3, [R3+0x4] ;  /* 0x0000040003039984 */ /* 0x000e680000000800 */
[----:B------:R-:W2:Y:S04]  /*1d90*/  @!P1 LDS R7, [R2+0x4] ;  /* 0x0000040002079984 */ /* 0x000ea80000000800 */
[----:B0-----:R-:W0:Y:S04]  /*1da0*/  @!P1 LDS R9, [R0+0x4] ;  /* 0x0000040000099984 */ /* 0x001e280000000800 */
[----:B-1----:R1:W-:Y:S04]  /*1db0*/  @!P1 STG.E desc[UR14][R38.64], R3 ;  /* 0x0000000326009986 */ /* 0x0023e8000c10190e */
[----:B--2---:R1:W-:Y:S04]  /*1dc0*/  @!P1 STG.E desc[UR14][R40.64], R7 ;  /* 0x0000000728009986 */ /* 0x0043e8000c10190e */
[----:B0-----:R1:W-:Y:S01]  /*1dd0*/  @!P1 STG.E desc[UR14][R42.64], R9 ;  /* 0x000000092a009986 */ /* 0x0013e2000c10190e */
[----:B------:R-:W-:Y:S05]  /*1de0*/  @P0 EXIT ;  /* 0x000000000000094d */ /* 0x000fea0003800000 */
[----:B-1----:R-:W0:Y:S04]  /*1df0*/  LDS R3, [R6+0x4] ;  /* 0x0000040006037984 */ /* 0x002e280000000800 */
[----:B------:R-:W1:Y:S04]  /*1e00*/  LDS R5, [R5+0x4] ;  /* 0x0000040005057984 */ /* 0x000e680000000800 */
[----:B------:R-:W2:Y:S04]  /*1e10*/  LDS R7, [R4+0x4] ;  /* 0x0000040004077984 */ /* 0x000ea80000000800 */
[----:B0-----:R-:W-:Y:S04]  /*1e20*/  STG.E desc[UR14][R32.64], R3 ;  /* 0x0000000320007986 */ /* 0x001fe8000c10190e */
[----:B-1----:R-:W-:Y:S04]  /*1e30*/  STG.E desc[UR14][R34.64], R5 ;  /* 0x0000000522007986 */ /* 0x002fe8000c10190e */
[----:B--2---:R-:W-:Y:S01]  /*1e40*/  STG.E desc[UR14][R36.64], R7 ;  /* 0x0000000724007986 */ /* 0x004fe2000c10190e */
[----:B------:R-:W-:Y:S05]  /*1e50*/  EXIT ;  /* 0x000000000000794d */ /* 0x000fea0003800000 */
.L_x_33:
        /* <DEDUP_REMOVED lines=10> */
.L_x_35:


//--------------------- .nv.shared._Z13update_valleyPfS_S_S_S_S_S_S_S_S_S_S_S_S_S_S_S_S_S_S_S_S_S_S_fPiii --------------------------
	.section	.nv.shared._Z13update_valleyPfS_S_S_S_S_S_S_S_S_S_S_S_S_S_S_S_S_S_S_S_S_S_S_fPiii,"aw",@nobits
	.sectionflags	@""
	.align	4
.nv.shared._Z13update_valleyPfS_S_S_S_S_S_S_S_S_S_S_S_S_S_S_S_S_S_S_S_S_S_S_fPiii:
	.zero		13336


//--------------------- .nv.shared.reserved.0     --------------------------
	.section	.nv.shared.reserved.0,"aw",@nobits
	.weak		__nv_reservedSMEM_offset_0_alias
	.size		__nv_reservedSMEM_offset_0_alias, 0, 64
	.other		__nv_reservedSMEM_offset_0_alias,@"STO_CUDA_RESERVED_SHARED STV_DEFAULT"
__nv_reservedSMEM_offset_0_alias:
	.zero		0
	.zero		64


//--------------------- .nv.shared._Z15update_mountainPfS_S_S_S_S_S_S_S_S_S_S_S_S_S_S_S_S_S_S_S_S_S_S_fPiii --------------------------
	.section	.nv.shared._Z15update_mountainPfS_S_S_S_S_S_S_S_S_S_S_S_S_S_S_S_S_S_S_S_S_S_S_fPiii,"aw",@nobits
	.sectionflags	@""
	.align	4
.nv.shared._Z15update_mountainPfS_S_S_S_S_S_S_S_S_S_S_S_S_S_S_S_S_S_S_S_S_S_S_fPiii:
	.zero		13336


//--------------------- .nv.constant0._Z13update_valleyPfS_S_S_S_S_S_S_S_S_S_S_S_S_S_S_S_S_S_S_S_S_S_S_fPiii --------------------------
	.section	.nv.constant0._Z13update_valleyPfS_S_S_S_S_S_S_S_S_S_S_S_S_S_S_S_S_S_S_S_S_S_S_fPiii,"a",@progbits
	.sectionflags	@""
	.align	4
.nv.constant0._Z13update_valleyPfS_S_S_S_S_S_S_S_S_S_S_S_S_S_S_S_S_S_S_S_S_S_S_fPiii:
	.zero		1112


//--------------------- .nv.constant0._Z15update_mountainPfS_S_S_S_S_S_S_S_S_S_S_S_S_S_S_S_S_S_S_S_S_S_S_fPiii --------------------------
	.section	.nv.constant0._Z15update_mountainPfS_S_S_S_S_S_S_S_S_S_S_S_S_S_S_S_S_S_S_S_S_S_S_fPiii,"a",@progbits
	.sectionflags	@""
	.align	4
.nv.constant0._Z15update_mountainPfS_S_S_S_S_S_S_S_S_S_S_S_S_S_S_S_S_S_S_S_S_S_S_fPiii:
	.zero		1112


//--------------------- SYMBOLS --------------------------

	.type		.nv.reservedSmem.offset0,@object
	.size		.nv.reservedSmem.offset0,0x4
	.type		.nv.reservedSmem.cap,@object
	.size		.nv.reservedSmem.cap,0x4
